//
// Generated by NVIDIA NVVM Compiler
//
// Compiler Build ID: CL-36424714
// Cuda compilation tools, release 13.0, V13.0.88
// Based on NVVM 20.0.0
//

.version 9.0
.target sm_100
.address_size 64

	// .globl	_ZN4Dune4Cuda9device_mvIfEEvPKT_PS2_S4_PKmS7_mmmm

.visible .entry _ZN4Dune4Cuda9device_mvIfEEvPKT_PS2_S4_PKmS7_mmmm(
	.param .u64 .ptr .align 1 _ZN4Dune4Cuda9device_mvIfEEvPKT_PS2_S4_PKmS7_mmmm_param_0,
	.param .u64 .ptr .align 1 _ZN4Dune4Cuda9device_mvIfEEvPKT_PS2_S4_PKmS7_mmmm_param_1,
	.param .u64 .ptr .align 1 _ZN4Dune4Cuda9device_mvIfEEvPKT_PS2_S4_PKmS7_mmmm_param_2,
	.param .u64 .ptr .align 1 _ZN4Dune4Cuda9device_mvIfEEvPKT_PS2_S4_PKmS7_mmmm_param_3,
	.param .u64 .ptr .align 1 _ZN4Dune4Cuda9device_mvIfEEvPKT_PS2_S4_PKmS7_mmmm_param_4,
	.param .u64 _ZN4Dune4Cuda9device_mvIfEEvPKT_PS2_S4_PKmS7_mmmm_param_5,
	.param .u64 _ZN4Dune4Cuda9device_mvIfEEvPKT_PS2_S4_PKmS7_mmmm_param_6,
	.param .u64 _ZN4Dune4Cuda9device_mvIfEEvPKT_PS2_S4_PKmS7_mmmm_param_7,
	.param .u64 _ZN4Dune4Cuda9device_mvIfEEvPKT_PS2_S4_PKmS7_mmmm_param_8
)
{
	.reg .pred 	%p<6>;
	.reg .b32 	%r<10>;
	.reg .b32 	%f<10>;
	.reg .b64 	%rd<46>;

	ld.param.u64 	%rd17, [_ZN4Dune4Cuda9device_mvIfEEvPKT_PS2_S4_PKmS7_mmmm_param_0];
	ld.param.u64 	%rd18, [_ZN4Dune4Cuda9device_mvIfEEvPKT_PS2_S4_PKmS7_mmmm_param_1];
	ld.param.u64 	%rd19, [_ZN4Dune4Cuda9device_mvIfEEvPKT_PS2_S4_PKmS7_mmmm_param_2];
	ld.param.u64 	%rd20, [_ZN4Dune4Cuda9device_mvIfEEvPKT_PS2_S4_PKmS7_mmmm_param_3];
	ld.param.u64 	%rd21, [_ZN4Dune4Cuda9device_mvIfEEvPKT_PS2_S4_PKmS7_mmmm_param_4];
	ld.param.u64 	%rd25, [_ZN4Dune4Cuda9device_mvIfEEvPKT_PS2_S4_PKmS7_mmmm_param_5];
	ld.param.u64 	%rd22, [_ZN4Dune4Cuda9device_mvIfEEvPKT_PS2_S4_PKmS7_mmmm_param_6];
	ld.param.u64 	%rd23, [_ZN4Dune4Cuda9device_mvIfEEvPKT_PS2_S4_PKmS7_mmmm_param_7];
	ld.param.u64 	%rd44, [_ZN4Dune4Cuda9device_mvIfEEvPKT_PS2_S4_PKmS7_mmmm_param_8];
	mov.u32 	%r1, %tid.x;
	mov.u32 	%r2, %ntid.x;
	mov.u32 	%r3, %ctaid.x;
	mad.lo.s32 	%r4, %r2, %r3, %r1;
	cvt.u64.u32 	%rd1, %r4;
	setp.le.u64 	%p1, %rd25, %rd1;
	@%p1 bra 	$L__BB0_10;
	and.b64  	%rd26, %rd22, -4294967296;
	setp.ne.s64 	%p2, %rd26, 0;
	@%p2 bra 	$L__BB0_3;
	cvt.u32.u64 	%r5, %rd22;
	cvt.u32.u64 	%r6, %rd1;
	div.u32 	%r7, %r6, %r5;
	mul.lo.s32 	%r8, %r7, %r5;
	sub.s32 	%r9, %r6, %r8;
	cvt.u64.u32 	%rd42, %r7;
	cvt.u64.u32 	%rd43, %r9;
	bra.uni 	$L__BB0_4;
$L__BB0_3:
	div.u64 	%rd42, %rd1, %rd22;
	mul.lo.s64 	%rd27, %rd42, %rd22;
	sub.s64 	%rd43, %rd1, %rd27;
$L__BB0_4:
	add.s64 	%rd28, %rd23, -1;
	setp.eq.s64 	%p3, %rd42, %rd28;
	cvta.to.global.u64 	%rd29, %rd20;
	shl.b64 	%rd30, %rd42, 3;
	add.s64 	%rd8, %rd29, %rd30;
	@%p3 bra 	$L__BB0_6;
	ld.global.u64 	%rd44, [%rd8+8];
$L__BB0_6:
	ld.global.u64 	%rd31, [%rd8];
	add.s64 	%rd45, %rd31, %rd43;
	setp.ge.u64 	%p4, %rd45, %rd44;
	mov.f32 	%f9, 0f00000000;
	@%p4 bra 	$L__BB0_9;
	cvta.to.global.u64 	%rd12, %rd21;
	cvta.to.global.u64 	%rd13, %rd17;
	cvta.to.global.u64 	%rd14, %rd19;
	mov.f32 	%f9, 0f00000000;
$L__BB0_8:
	shl.b64 	%rd32, %rd45, 3;
	add.s64 	%rd33, %rd12, %rd32;
	ld.global.u64 	%rd34, [%rd33];
	shl.b64 	%rd35, %rd34, 2;
	add.s64 	%rd36, %rd13, %rd35;
	ld.global.f32 	%f6, [%rd36];
	shl.b64 	%rd37, %rd45, 2;
	add.s64 	%rd38, %rd14, %rd37;
	ld.global.f32 	%f7, [%rd38];
	fma.rn.f32 	%f9, %f6, %f7, %f9;
	add.s64 	%rd45, %rd45, %rd22;
	setp.lt.u64 	%p5, %rd45, %rd44;
	@%p5 bra 	$L__BB0_8;
$L__BB0_9:
	cvta.to.global.u64 	%rd39, %rd18;
	shl.b64 	%rd40, %rd1, 2;
	add.s64 	%rd41, %rd39, %rd40;
	st.global.f32 	[%rd41], %f9;
$L__BB0_10:
	ret;

}
	// .globl	_ZN4Dune4Cuda9device_mvIdEEvPKT_PS2_S4_PKmS7_mmmm
.visible .entry _ZN4Dune4Cuda9device_mvIdEEvPKT_PS2_S4_PKmS7_mmmm(
	.param .u64 .ptr .align 1 _ZN4Dune4Cuda9device_mvIdEEvPKT_PS2_S4_PKmS7_mmmm_param_0,
	.param .u64 .ptr .align 1 _ZN4Dune4Cuda9device_mvIdEEvPKT_PS2_S4_PKmS7_mmmm_param_1,
	.param .u64 .ptr .align 1 _ZN4Dune4Cuda9device_mvIdEEvPKT_PS2_S4_PKmS7_mmmm_param_2,
	.param .u64 .ptr .align 1 _ZN4Dune4Cuda9device_mvIdEEvPKT_PS2_S4_PKmS7_mmmm_param_3,
	.param .u64 .ptr .align 1 _ZN4Dune4Cuda9device_mvIdEEvPKT_PS2_S4_PKmS7_mmmm_param_4,
	.param .u64 _ZN4Dune4Cuda9device_mvIdEEvPKT_PS2_S4_PKmS7_mmmm_param_5,
	.param .u64 _ZN4Dune4Cuda9device_mvIdEEvPKT_PS2_S4_PKmS7_mmmm_param_6,
	.param .u64 _ZN4Dune4Cuda9device_mvIdEEvPKT_PS2_S4_PKmS7_mmmm_param_7,
	.param .u64 _ZN4Dune4Cuda9device_mvIdEEvPKT_PS2_S4_PKmS7_mmmm_param_8
)
{
	.reg .pred 	%p<6>;
	.reg .b32 	%r<10>;
	.reg .b64 	%rd<45>;
	.reg .b64 	%fd<10>;

	ld.param.u64 	%rd17, [_ZN4Dune4Cuda9device_mvIdEEvPKT_PS2_S4_PKmS7_mmmm_param_0];
	ld.param.u64 	%rd18, [_ZN4Dune4Cuda9device_mvIdEEvPKT_PS2_S4_PKmS7_mmmm_param_1];
	ld.param.u64 	%rd19, [_ZN4Dune4Cuda9device_mvIdEEvPKT_PS2_S4_PKmS7_mmmm_param_2];
	ld.param.u64 	%rd20, [_ZN4Dune4Cuda9device_mvIdEEvPKT_PS2_S4_PKmS7_mmmm_param_3];
	ld.param.u64 	%rd21, [_ZN4Dune4Cuda9device_mvIdEEvPKT_PS2_S4_PKmS7_mmmm_param_4];
	ld.param.u64 	%rd25, [_ZN4Dune4Cuda9device_mvIdEEvPKT_PS2_S4_PKmS7_mmmm_param_5];
	ld.param.u64 	%rd22, [_ZN4Dune4Cuda9device_mvIdEEvPKT_PS2_S4_PKmS7_mmmm_param_6];
	ld.param.u64 	%rd23, [_ZN4Dune4Cuda9device_mvIdEEvPKT_PS2_S4_PKmS7_mmmm_param_7];
	ld.param.u64 	%rd43, [_ZN4Dune4Cuda9device_mvIdEEvPKT_PS2_S4_PKmS7_mmmm_param_8];
	mov.u32 	%r1, %tid.x;
	mov.u32 	%r2, %ntid.x;
	mov.u32 	%r3, %ctaid.x;
	mad.lo.s32 	%r4, %r2, %r3, %r1;
	cvt.u64.u32 	%rd1, %r4;
	setp.le.u64 	%p1, %rd25, %rd1;
	@%p1 bra 	$L__BB1_10;
	and.b64  	%rd26, %rd22, -4294967296;
	setp.ne.s64 	%p2, %rd26, 0;
	@%p2 bra 	$L__BB1_3;
	cvt.u32.u64 	%r5, %rd22;
	cvt.u32.u64 	%r6, %rd1;
	div.u32 	%r7, %r6, %r5;
	mul.lo.s32 	%r8, %r7, %r5;
	sub.s32 	%r9, %r6, %r8;
	cvt.u64.u32 	%rd41, %r7;
	cvt.u64.u32 	%rd42, %r9;
	bra.uni 	$L__BB1_4;
$L__BB1_3:
	div.u64 	%rd41, %rd1, %rd22;
	mul.lo.s64 	%rd27, %rd41, %rd22;
	sub.s64 	%rd42, %rd1, %rd27;
$L__BB1_4:
	add.s64 	%rd28, %rd23, -1;
	setp.eq.s64 	%p3, %rd41, %rd28;
	cvta.to.global.u64 	%rd29, %rd20;
	shl.b64 	%rd30, %rd41, 3;
	add.s64 	%rd8, %rd29, %rd30;
	@%p3 bra 	$L__BB1_6;
	ld.global.u64 	%rd43, [%rd8+8];
$L__BB1_6:
	ld.global.u64 	%rd31, [%rd8];
	add.s64 	%rd44, %rd31, %rd42;
	setp.ge.u64 	%p4, %rd44, %rd43;
	mov.f64 	%fd9, 0d0000000000000000;
	@%p4 bra 	$L__BB1_9;
	cvta.to.global.u64 	%rd12, %rd21;
	cvta.to.global.u64 	%rd13, %rd17;
	cvta.to.global.u64 	%rd14, %rd19;
	mov.f64 	%fd9, 0d0000000000000000;
$L__BB1_8:
	shl.b64 	%rd32, %rd44, 3;
	add.s64 	%rd33, %rd12, %rd32;
	ld.global.u64 	%rd34, [%rd33];
	shl.b64 	%rd35, %rd34, 3;
	add.s64 	%rd36, %rd13, %rd35;
	ld.global.f64 	%fd6, [%rd36];
	add.s64 	%rd37, %rd14, %rd32;
	ld.global.f64 	%fd7, [%rd37];
	fma.rn.f64 	%fd9, %fd6, %fd7, %fd9;
	add.s64 	%rd44, %rd44, %rd22;
	setp.lt.u64 	%p5, %rd44, %rd43;
	@%p5 bra 	$L__BB1_8;
$L__BB1_9:
	cvta.to.global.u64 	%rd38, %rd18;
	shl.b64 	%rd39, %rd1, 3;
	add.s64 	%rd40, %rd38, %rd39;
	st.global.f64 	[%rd40], %fd9;
$L__BB1_10:
	ret;

}
	// .globl	_ZN4Dune4Cuda10device_umvIfEEvPKT_PS2_S4_PKmS7_mmmm
.visible .entry _ZN4Dune4Cuda10device_umvIfEEvPKT_PS2_S4_PKmS7_mmmm(
	.param .u64 .ptr .align 1 _ZN4Dune4Cuda10device_umvIfEEvPKT_PS2_S4_PKmS7_mmmm_param_0,
	.param .u64 .ptr .align 1 _ZN4Dune4Cuda10device_umvIfEEvPKT_PS2_S4_PKmS7_mmmm_param_1,
	.param .u64 .ptr .align 1 _ZN4Dune4Cuda10device_umvIfEEvPKT_PS2_S4_PKmS7_mmmm_param_2,
	.param .u64 .ptr .align 1 _ZN4Dune4Cuda10device_umvIfEEvPKT_PS2_S4_PKmS7_mmmm_param_3,
	.param .u64 .ptr .align 1 _ZN4Dune4Cuda10device_umvIfEEvPKT_PS2_S4_PKmS7_mmmm_param_4,
	.param .u64 _ZN4Dune4Cuda10device_umvIfEEvPKT_PS2_S4_PKmS7_mmmm_param_5,
	.param .u64 _ZN4Dune4Cuda10device_umvIfEEvPKT_PS2_S4_PKmS7_mmmm_param_6,
	.param .u64 _ZN4Dune4Cuda10device_umvIfEEvPKT_PS2_S4_PKmS7_mmmm_param_7,
	.param .u64 _ZN4Dune4Cuda10device_umvIfEEvPKT_PS2_S4_PKmS7_mmmm_param_8
)
{
	.reg .pred 	%p<6>;
	.reg .b32 	%r<10>;
	.reg .b32 	%f<9>;
	.reg .b64 	%rd<46>;

	ld.param.u64 	%rd18, [_ZN4Dune4Cuda10device_umvIfEEvPKT_PS2_S4_PKmS7_mmmm_param_0];
	ld.param.u64 	%rd19, [_ZN4Dune4Cuda10device_umvIfEEvPKT_PS2_S4_PKmS7_mmmm_param_1];
	ld.param.u64 	%rd20, [_ZN4Dune4Cuda10device_umvIfEEvPKT_PS2_S4_PKmS7_mmmm_param_2];
	ld.param.u64 	%rd21, [_ZN4Dune4Cuda10device_umvIfEEvPKT_PS2_S4_PKmS7_mmmm_param_3];
	ld.param.u64 	%rd22, [_ZN4Dune4Cuda10device_umvIfEEvPKT_PS2_S4_PKmS7_mmmm_param_4];
	ld.param.u64 	%rd26, [_ZN4Dune4Cuda10device_umvIfEEvPKT_PS2_S4_PKmS7_mmmm_param_5];
	ld.param.u64 	%rd23, [_ZN4Dune4Cuda10device_umvIfEEvPKT_PS2_S4_PKmS7_mmmm_param_6];
	ld.param.u64 	%rd24, [_ZN4Dune4Cuda10device_umvIfEEvPKT_PS2_S4_PKmS7_mmmm_param_7];
	ld.param.u64 	%rd44, [_ZN4Dune4Cuda10device_umvIfEEvPKT_PS2_S4_PKmS7_mmmm_param_8];
	mov.u32 	%r1, %tid.x;
	mov.u32 	%r2, %ntid.x;
	mov.u32 	%r3, %ctaid.x;
	mad.lo.s32 	%r4, %r2, %r3, %r1;
	cvt.u64.u32 	%rd1, %r4;
	setp.le.u64 	%p1, %rd26, %rd1;
	@%p1 bra 	$L__BB2_10;
	cvta.to.global.u64 	%rd27, %rd19;
	shl.b64 	%rd28, %rd1, 2;
	add.s64 	%rd2, %rd27, %rd28;
	ld.global.f32 	%f8, [%rd2];
	and.b64  	%rd29, %rd23, -4294967296;
	setp.ne.s64 	%p2, %rd29, 0;
	@%p2 bra 	$L__BB2_3;
	cvt.u32.u64 	%r5, %rd23;
	cvt.u32.u64 	%r6, %rd1;
	div.u32 	%r7, %r6, %r5;
	mul.lo.s32 	%r8, %r7, %r5;
	sub.s32 	%r9, %r6, %r8;
	cvt.u64.u32 	%rd42, %r7;
	cvt.u64.u32 	%rd43, %r9;
	bra.uni 	$L__BB2_4;
$L__BB2_3:
	div.u64 	%rd42, %rd1, %rd23;
	mul.lo.s64 	%rd30, %rd42, %rd23;
	sub.s64 	%rd43, %rd1, %rd30;
$L__BB2_4:
	add.s64 	%rd31, %rd24, -1;
	setp.eq.s64 	%p3, %rd42, %rd31;
	cvta.to.global.u64 	%rd32, %rd21;
	shl.b64 	%rd33, %rd42, 3;
	add.s64 	%rd9, %rd32, %rd33;
	@%p3 bra 	$L__BB2_6;
	ld.global.u64 	%rd44, [%rd9+8];
$L__BB2_6:
	ld.global.u64 	%rd34, [%rd9];
	add.s64 	%rd45, %rd34, %rd43;
	setp.ge.u64 	%p4, %rd45, %rd44;
	@%p4 bra 	$L__BB2_9;
	cvta.to.global.u64 	%rd13, %rd22;
	cvta.to.global.u64 	%rd14, %rd18;
	cvta.to.global.u64 	%rd15, %rd20;
$L__BB2_8:
	shl.b64 	%rd35, %rd45, 3;
	add.s64 	%rd36, %rd13, %rd35;
	ld.global.u64 	%rd37, [%rd36];
	shl.b64 	%rd38, %rd37, 2;
	add.s64 	%rd39, %rd14, %rd38;
	ld.global.f32 	%f5, [%rd39];
	shl.b64 	%rd40, %rd45, 2;
	add.s64 	%rd41, %rd15, %rd40;
	ld.global.f32 	%f6, [%rd41];
	fma.rn.f32 	%f8, %f5, %f6, %f8;
	add.s64 	%rd45, %rd45, %rd23;
	setp.lt.u64 	%p5, %rd45, %rd44;
	@%p5 bra 	$L__BB2_8;
$L__BB2_9:
	st.global.f32 	[%rd2], %f8;
$L__BB2_10:
	ret;

}
	// .globl	_ZN4Dune4Cuda10device_umvIdEEvPKT_PS2_S4_PKmS7_mmmm
.visible .entry _ZN4Dune4Cuda10device_umvIdEEvPKT_PS2_S4_PKmS7_mmmm(
	.param .u64 .ptr .align 1 _ZN4Dune4Cuda10device_umvIdEEvPKT_PS2_S4_PKmS7_mmmm_param_0,
	.param .u64 .ptr .align 1 _ZN4Dune4Cuda10device_umvIdEEvPKT_PS2_S4_PKmS7_mmmm_param_1,
	.param .u64 .ptr .align 1 _ZN4Dune4Cuda10device_umvIdEEvPKT_PS2_S4_PKmS7_mmmm_param_2,
	.param .u64 .ptr .align 1 _ZN4Dune4Cuda10device_umvIdEEvPKT_PS2_S4_PKmS7_mmmm_param_3,
	.param .u64 .ptr .align 1 _ZN4Dune4Cuda10device_umvIdEEvPKT_PS2_S4_PKmS7_mmmm_param_4,
	.param .u64 _ZN4Dune4Cuda10device_umvIdEEvPKT_PS2_S4_PKmS7_mmmm_param_5,
	.param .u64 _ZN4Dune4Cuda10device_umvIdEEvPKT_PS2_S4_PKmS7_mmmm_param_6,
	.param .u64 _ZN4Dune4Cuda10device_umvIdEEvPKT_PS2_S4_PKmS7_mmmm_param_7,
	.param .u64 _ZN4Dune4Cuda10device_umvIdEEvPKT_PS2_S4_PKmS7_mmmm_param_8
)
{
	.reg .pred 	%p<6>;
	.reg .b32 	%r<10>;
	.reg .b64 	%rd<45>;
	.reg .b64 	%fd<9>;

	ld.param.u64 	%rd18, [_ZN4Dune4Cuda10device_umvIdEEvPKT_PS2_S4_PKmS7_mmmm_param_0];
	ld.param.u64 	%rd19, [_ZN4Dune4Cuda10device_umvIdEEvPKT_PS2_S4_PKmS7_mmmm_param_1];
	ld.param.u64 	%rd20, [_ZN4Dune4Cuda10device_umvIdEEvPKT_PS2_S4_PKmS7_mmmm_param_2];
	ld.param.u64 	%rd21, [_ZN4Dune4Cuda10device_umvIdEEvPKT_PS2_S4_PKmS7_mmmm_param_3];
	ld.param.u64 	%rd22, [_ZN4Dune4Cuda10device_umvIdEEvPKT_PS2_S4_PKmS7_mmmm_param_4];
	ld.param.u64 	%rd26, [_ZN4Dune4Cuda10device_umvIdEEvPKT_PS2_S4_PKmS7_mmmm_param_5];
	ld.param.u64 	%rd23, [_ZN4Dune4Cuda10device_umvIdEEvPKT_PS2_S4_PKmS7_mmmm_param_6];
	ld.param.u64 	%rd24, [_ZN4Dune4Cuda10device_umvIdEEvPKT_PS2_S4_PKmS7_mmmm_param_7];
	ld.param.u64 	%rd43, [_ZN4Dune4Cuda10device_umvIdEEvPKT_PS2_S4_PKmS7_mmmm_param_8];
	mov.u32 	%r1, %tid.x;
	mov.u32 	%r2, %ntid.x;
	mov.u32 	%r3, %ctaid.x;
	mad.lo.s32 	%r4, %r2, %r3, %r1;
	cvt.u64.u32 	%rd1, %r4;
	setp.le.u64 	%p1, %rd26, %rd1;
	@%p1 bra 	$L__BB3_10;
	cvta.to.global.u64 	%rd27, %rd19;
	shl.b64 	%rd28, %rd1, 3;
	add.s64 	%rd2, %rd27, %rd28;
	ld.global.f64 	%fd8, [%rd2];
	and.b64  	%rd29, %rd23, -4294967296;
	setp.ne.s64 	%p2, %rd29, 0;
	@%p2 bra 	$L__BB3_3;
	cvt.u32.u64 	%r5, %rd23;
	cvt.u32.u64 	%r6, %rd1;
	div.u32 	%r7, %r6, %r5;
	mul.lo.s32 	%r8, %r7, %r5;
	sub.s32 	%r9, %r6, %r8;
	cvt.u64.u32 	%rd41, %r7;
	cvt.u64.u32 	%rd42, %r9;
	bra.uni 	$L__BB3_4;
$L__BB3_3:
	div.u64 	%rd41, %rd1, %rd23;
	mul.lo.s64 	%rd30, %rd41, %rd23;
	sub.s64 	%rd42, %rd1, %rd30;
$L__BB3_4:
	add.s64 	%rd31, %rd24, -1;
	setp.eq.s64 	%p3, %rd41, %rd31;
	cvta.to.global.u64 	%rd32, %rd21;
	shl.b64 	%rd33, %rd41, 3;
	add.s64 	%rd9, %rd32, %rd33;
	@%p3 bra 	$L__BB3_6;
	ld.global.u64 	%rd43, [%rd9+8];
$L__BB3_6:
	ld.global.u64 	%rd34, [%rd9];
	add.s64 	%rd44, %rd34, %rd42;
	setp.ge.u64 	%p4, %rd44, %rd43;
	@%p4 bra 	$L__BB3_9;
	cvta.to.global.u64 	%rd13, %rd22;
	cvta.to.global.u64 	%rd14, %rd18;
	cvta.to.global.u64 	%rd15, %rd20;
$L__BB3_8:
	shl.b64 	%rd35, %rd44, 3;
	add.s64 	%rd36, %rd13, %rd35;
	ld.global.u64 	%rd37, [%rd36];
	shl.b64 	%rd38, %rd37, 3;
	add.s64 	%rd39, %rd14, %rd38;
	ld.global.f64 	%fd5, [%rd39];
	add.s64 	%rd40, %rd15, %rd35;
	ld.global.f64 	%fd6, [%rd40];
	fma.rn.f64 	%fd8, %fd5, %fd6, %fd8;
	add.s64 	%rd44, %rd44, %rd23;
	setp.lt.u64 	%p5, %rd44, %rd43;
	@%p5 bra 	$L__BB3_8;
$L__BB3_9:
	st.global.f64 	[%rd2], %fd8;
$L__BB3_10:
	ret;

}
	// .globl	_ZN4Dune4Cuda10device_mmvIfEEvPKT_PS2_S4_PKmS7_mmmm
.visible .entry _ZN4Dune4Cuda10device_mmvIfEEvPKT_PS2_S4_PKmS7_mmmm(
	.param .u64 .ptr .align 1 _ZN4Dune4Cuda10device_mmvIfEEvPKT_PS2_S4_PKmS7_mmmm_param_0,
	.param .u64 .ptr .align 1 _ZN4Dune4Cuda10device_mmvIfEEvPKT_PS2_S4_PKmS7_mmmm_param_1,
	.param .u64 .ptr .align 1 _ZN4Dune4Cuda10device_mmvIfEEvPKT_PS2_S4_PKmS7_mmmm_param_2,
	.param .u64 .ptr .align 1 _ZN4Dune4Cuda10device_mmvIfEEvPKT_PS2_S4_PKmS7_mmmm_param_3,
	.param .u64 .ptr .align 1 _ZN4Dune4Cuda10device_mmvIfEEvPKT_PS2_S4_PKmS7_mmmm_param_4,
	.param .u64 _ZN4Dune4Cuda10device_mmvIfEEvPKT_PS2_S4_PKmS7_mmmm_param_5,
	.param .u64 _ZN4Dune4Cuda10device_mmvIfEEvPKT_PS2_S4_PKmS7_mmmm_param_6,
	.param .u64 _ZN4Dune4Cuda10device_mmvIfEEvPKT_PS2_S4_PKmS7_mmmm_param_7,
	.param .u64 _ZN4Dune4Cuda10device_mmvIfEEvPKT_PS2_S4_PKmS7_mmmm_param_8
)
{
	.reg .pred 	%p<6>;
	.reg .b32 	%r<10>;
	.reg .b32 	%f<10>;
	.reg .b64 	%rd<46>;

	ld.param.u64 	%rd18, [_ZN4Dune4Cuda10device_mmvIfEEvPKT_PS2_S4_PKmS7_mmmm_param_0];
	ld.param.u64 	%rd19, [_ZN4Dune4Cuda10device_mmvIfEEvPKT_PS2_S4_PKmS7_mmmm_param_1];
	ld.param.u64 	%rd20, [_ZN4Dune4Cuda10device_mmvIfEEvPKT_PS2_S4_PKmS7_mmmm_param_2];
	ld.param.u64 	%rd21, [_ZN4Dune4Cuda10device_mmvIfEEvPKT_PS2_S4_PKmS7_mmmm_param_3];
	ld.param.u64 	%rd22, [_ZN4Dune4Cuda10device_mmvIfEEvPKT_PS2_S4_PKmS7_mmmm_param_4];
	ld.param.u64 	%rd26, [_ZN4Dune4Cuda10device_mmvIfEEvPKT_PS2_S4_PKmS7_mmmm_param_5];
	ld.param.u64 	%rd23, [_ZN4Dune4Cuda10device_mmvIfEEvPKT_PS2_S4_PKmS7_mmmm_param_6];
	ld.param.u64 	%rd24, [_ZN4Dune4Cuda10device_mmvIfEEvPKT_PS2_S4_PKmS7_mmmm_param_7];
	ld.param.u64 	%rd44, [_ZN4Dune4Cuda10device_mmvIfEEvPKT_PS2_S4_PKmS7_mmmm_param_8];
	mov.u32 	%r1, %tid.x;
	mov.u32 	%r2, %ntid.x;
	mov.u32 	%r3, %ctaid.x;
	mad.lo.s32 	%r4, %r2, %r3, %r1;
	cvt.u64.u32 	%rd1, %r4;
	setp.le.u64 	%p1, %rd26, %rd1;
	@%p1 bra 	$L__BB4_10;
	cvta.to.global.u64 	%rd27, %rd19;
	shl.b64 	%rd28, %rd1, 2;
	add.s64 	%rd2, %rd27, %rd28;
	ld.global.f32 	%f9, [%rd2];
	and.b64  	%rd29, %rd23, -4294967296;
	setp.ne.s64 	%p2, %rd29, 0;
	@%p2 bra 	$L__BB4_3;
	cvt.u32.u64 	%r5, %rd23;
	cvt.u32.u64 	%r6, %rd1;
	div.u32 	%r7, %r6, %r5;
	mul.lo.s32 	%r8, %r7, %r5;
	sub.s32 	%r9, %r6, %r8;
	cvt.u64.u32 	%rd42, %r7;
	cvt.u64.u32 	%rd43, %r9;
	bra.uni 	$L__BB4_4;
$L__BB4_3:
	div.u64 	%rd42, %rd1, %rd23;
	mul.lo.s64 	%rd30, %rd42, %rd23;
	sub.s64 	%rd43, %rd1, %rd30;
$L__BB4_4:
	add.s64 	%rd31, %rd24, -1;
	setp.eq.s64 	%p3, %rd42, %rd31;
	cvta.to.global.u64 	%rd32, %rd21;
	shl.b64 	%rd33, %rd42, 3;
	add.s64 	%rd9, %rd32, %rd33;
	@%p3 bra 	$L__BB4_6;
	ld.global.u64 	%rd44, [%rd9+8];
$L__BB4_6:
	ld.global.u64 	%rd34, [%rd9];
	add.s64 	%rd45, %rd34, %rd43;
	setp.ge.u64 	%p4, %rd45, %rd44;
	@%p4 bra 	$L__BB4_9;
	cvta.to.global.u64 	%rd13, %rd22;
	cvta.to.global.u64 	%rd14, %rd18;
	cvta.to.global.u64 	%rd15, %rd20;
$L__BB4_8:
	shl.b64 	%rd35, %rd45, 3;
	add.s64 	%rd36, %rd13, %rd35;
	ld.global.u64 	%rd37, [%rd36];
	shl.b64 	%rd38, %rd37, 2;
	add.s64 	%rd39, %rd14, %rd38;
	ld.global.f32 	%f5, [%rd39];
	shl.b64 	%rd40, %rd45, 2;
	add.s64 	%rd41, %rd15, %rd40;
	ld.global.f32 	%f6, [%rd41];
	mul.f32 	%f7, %f5, %f6;
	sub.f32 	%f9, %f9, %f7;
	add.s64 	%rd45, %rd45, %rd23;
	setp.lt.u64 	%p5, %rd45, %rd44;
	@%p5 bra 	$L__BB4_8;
$L__BB4_9:
	st.global.f32 	[%rd2], %f9;
$L__BB4_10:
	ret;

}
	// .globl	_ZN4Dune4Cuda10device_mmvIdEEvPKT_PS2_S4_PKmS7_mmmm
.visible .entry _ZN4Dune4Cuda10device_mmvIdEEvPKT_PS2_S4_PKmS7_mmmm(
	.param .u64 .ptr .align 1 _ZN4Dune4Cuda10device_mmvIdEEvPKT_PS2_S4_PKmS7_mmmm_param_0,
	.param .u64 .ptr .align 1 _ZN4Dune4Cuda10device_mmvIdEEvPKT_PS2_S4_PKmS7_mmmm_param_1,
	.param .u64 .ptr .align 1 _ZN4Dune4Cuda10device_mmvIdEEvPKT_PS2_S4_PKmS7_mmmm_param_2,
	.param .u64 .ptr .align 1 _ZN4Dune4Cuda10device_mmvIdEEvPKT_PS2_S4_PKmS7_mmmm_param_3,
	.param .u64 .ptr .align 1 _ZN4Dune4Cuda10device_mmvIdEEvPKT_PS2_S4_PKmS7_mmmm_param_4,
	.param .u64 _ZN4Dune4Cuda10device_mmvIdEEvPKT_PS2_S4_PKmS7_mmmm_param_5,
	.param .u64 _ZN4Dune4Cuda10device_mmvIdEEvPKT_PS2_S4_PKmS7_mmmm_param_6,
	.param .u64 _ZN4Dune4Cuda10device_mmvIdEEvPKT_PS2_S4_PKmS7_mmmm_param_7,
	.param .u64 _ZN4Dune4Cuda10device_mmvIdEEvPKT_PS2_S4_PKmS7_mmmm_param_8
)
{
	.reg .pred 	%p<6>;
	.reg .b32 	%r<10>;
	.reg .b64 	%rd<45>;
	.reg .b64 	%fd<10>;

	ld.param.u64 	%rd18, [_ZN4Dune4Cuda10device_mmvIdEEvPKT_PS2_S4_PKmS7_mmmm_param_0];
	ld.param.u64 	%rd19, [_ZN4Dune4Cuda10device_mmvIdEEvPKT_PS2_S4_PKmS7_mmmm_param_1];
	ld.param.u64 	%rd20, [_ZN4Dune4Cuda10device_mmvIdEEvPKT_PS2_S4_PKmS7_mmmm_param_2];
	ld.param.u64 	%rd21, [_ZN4Dune4Cuda10device_mmvIdEEvPKT_PS2_S4_PKmS7_mmmm_param_3];
	ld.param.u64 	%rd22, [_ZN4Dune4Cuda10device_mmvIdEEvPKT_PS2_S4_PKmS7_mmmm_param_4];
	ld.param.u64 	%rd26, [_ZN4Dune4Cuda10device_mmvIdEEvPKT_PS2_S4_PKmS7_mmmm_param_5];
	ld.param.u64 	%rd23, [_ZN4Dune4Cuda10device_mmvIdEEvPKT_PS2_S4_PKmS7_mmmm_param_6];
	ld.param.u64 	%rd24, [_ZN4Dune4Cuda10device_mmvIdEEvPKT_PS2_S4_PKmS7_mmmm_param_7];
	ld.param.u64 	%rd43, [_ZN4Dune4Cuda10device_mmvIdEEvPKT_PS2_S4_PKmS7_mmmm_param_8];
	mov.u32 	%r1, %tid.x;
	mov.u32 	%r2, %ntid.x;
	mov.u32 	%r3, %ctaid.x;
	mad.lo.s32 	%r4, %r2, %r3, %r1;
	cvt.u64.u32 	%rd1, %r4;
	setp.le.u64 	%p1, %rd26, %rd1;
	@%p1 bra 	$L__BB5_10;
	cvta.to.global.u64 	%rd27, %rd19;
	shl.b64 	%rd28, %rd1, 3;
	add.s64 	%rd2, %rd27, %rd28;
	ld.global.f64 	%fd9, [%rd2];
	and.b64  	%rd29, %rd23, -4294967296;
	setp.ne.s64 	%p2, %rd29, 0;
	@%p2 bra 	$L__BB5_3;
	cvt.u32.u64 	%r5, %rd23;
	cvt.u32.u64 	%r6, %rd1;
	div.u32 	%r7, %r6, %r5;
	mul.lo.s32 	%r8, %r7, %r5;
	sub.s32 	%r9, %r6, %r8;
	cvt.u64.u32 	%rd41, %r7;
	cvt.u64.u32 	%rd42, %r9;
	bra.uni 	$L__BB5_4;
$L__BB5_3:
	div.u64 	%rd41, %rd1, %rd23;
	mul.lo.s64 	%rd30, %rd41, %rd23;
	sub.s64 	%rd42, %rd1, %rd30;
$L__BB5_4:
	add.s64 	%rd31, %rd24, -1;
	setp.eq.s64 	%p3, %rd41, %rd31;
	cvta.to.global.u64 	%rd32, %rd21;
	shl.b64 	%rd33, %rd41, 3;
	add.s64 	%rd9, %rd32, %rd33;
	@%p3 bra 	$L__BB5_6;
	ld.global.u64 	%rd43, [%rd9+8];
$L__BB5_6:
	ld.global.u64 	%rd34, [%rd9];
	add.s64 	%rd44, %rd34, %rd42;
	setp.ge.u64 	%p4, %rd44, %rd43;
	@%p4 bra 	$L__BB5_9;
	cvta.to.global.u64 	%rd13, %rd22;
	cvta.to.global.u64 	%rd14, %rd18;
	cvta.to.global.u64 	%rd15, %rd20;
$L__BB5_8:
	shl.b64 	%rd35, %rd44, 3;
	add.s64 	%rd36, %rd13, %rd35;
	ld.global.u64 	%rd37, [%rd36];
	shl.b64 	%rd38, %rd37, 3;
	add.s64 	%rd39, %rd14, %rd38;
	ld.global.f64 	%fd5, [%rd39];
	add.s64 	%rd40, %rd15, %rd35;
	ld.global.f64 	%fd6, [%rd40];
	mul.f64 	%fd7, %fd5, %fd6;
	sub.f64 	%fd9, %fd9, %fd7;
	add.s64 	%rd44, %rd44, %rd23;
	setp.lt.u64 	%p5, %rd44, %rd43;
	@%p5 bra 	$L__BB5_8;
$L__BB5_9:
	st.global.f64 	[%rd2], %fd9;
$L__BB5_10:
	ret;

}
	// .globl	_ZN4Dune4Cuda11device_usmvIfEEvT_PKS2_PS2_S4_PKmS7_mmmm
.visible .entry _ZN4Dune4Cuda11device_usmvIfEEvT_PKS2_PS2_S4_PKmS7_mmmm(
	.param .f32 _ZN4Dune4Cuda11device_usmvIfEEvT_PKS2_PS2_S4_PKmS7_mmmm_param_0,
	.param .u64 .ptr .align 1 _ZN4Dune4Cuda11device_usmvIfEEvT_PKS2_PS2_S4_PKmS7_mmmm_param_1,
	.param .u64 .ptr .align 1 _ZN4Dune4Cuda11device_usmvIfEEvT_PKS2_PS2_S4_PKmS7_mmmm_param_2,
	.param .u64 .ptr .align 1 _ZN4Dune4Cuda11device_usmvIfEEvT_PKS2_PS2_S4_PKmS7_mmmm_param_3,
	.param .u64 .ptr .align 1 _ZN4Dune4Cuda11device_usmvIfEEvT_PKS2_PS2_S4_PKmS7_mmmm_param_4,
	.param .u64 .ptr .align 1 _ZN4Dune4Cuda11device_usmvIfEEvT_PKS2_PS2_S4_PKmS7_mmmm_param_5,
	.param .u64 _ZN4Dune4Cuda11device_usmvIfEEvT_PKS2_PS2_S4_PKmS7_mmmm_param_6,
	.param .u64 _ZN4Dune4Cuda11device_usmvIfEEvT_PKS2_PS2_S4_PKmS7_mmmm_param_7,
	.param .u64 _ZN4Dune4Cuda11device_usmvIfEEvT_PKS2_PS2_S4_PKmS7_mmmm_param_8,
	.param .u64 _ZN4Dune4Cuda11device_usmvIfEEvT_PKS2_PS2_S4_PKmS7_mmmm_param_9
)
{
	.reg .pred 	%p<6>;
	.reg .b32 	%r<10>;
	.reg .b32 	%f<11>;
	.reg .b64 	%rd<46>;

	ld.param.f32 	%f5, [_ZN4Dune4Cuda11device_usmvIfEEvT_PKS2_PS2_S4_PKmS7_mmmm_param_0];
	ld.param.u64 	%rd18, [_ZN4Dune4Cuda11device_usmvIfEEvT_PKS2_PS2_S4_PKmS7_mmmm_param_1];
	ld.param.u64 	%rd19, [_ZN4Dune4Cuda11device_usmvIfEEvT_PKS2_PS2_S4_PKmS7_mmmm_param_2];
	ld.param.u64 	%rd20, [_ZN4Dune4Cuda11device_usmvIfEEvT_PKS2_PS2_S4_PKmS7_mmmm_param_3];
	ld.param.u64 	%rd21, [_ZN4Dune4Cuda11device_usmvIfEEvT_PKS2_PS2_S4_PKmS7_mmmm_param_4];
	ld.param.u64 	%rd22, [_ZN4Dune4Cuda11device_usmvIfEEvT_PKS2_PS2_S4_PKmS7_mmmm_param_5];
	ld.param.u64 	%rd26, [_ZN4Dune4Cuda11device_usmvIfEEvT_PKS2_PS2_S4_PKmS7_mmmm_param_6];
	ld.param.u64 	%rd23, [_ZN4Dune4Cuda11device_usmvIfEEvT_PKS2_PS2_S4_PKmS7_mmmm_param_7];
	ld.param.u64 	%rd24, [_ZN4Dune4Cuda11device_usmvIfEEvT_PKS2_PS2_S4_PKmS7_mmmm_param_8];
	ld.param.u64 	%rd44, [_ZN4Dune4Cuda11device_usmvIfEEvT_PKS2_PS2_S4_PKmS7_mmmm_param_9];
	mov.u32 	%r1, %tid.x;
	mov.u32 	%r2, %ntid.x;
	mov.u32 	%r3, %ctaid.x;
	mad.lo.s32 	%r4, %r2, %r3, %r1;
	cvt.u64.u32 	%rd1, %r4;
	setp.le.u64 	%p1, %rd26, %rd1;
	@%p1 bra 	$L__BB6_10;
	cvta.to.global.u64 	%rd27, %rd19;
	shl.b64 	%rd28, %rd1, 2;
	add.s64 	%rd2, %rd27, %rd28;
	ld.global.f32 	%f10, [%rd2];
	and.b64  	%rd29, %rd23, -4294967296;
	setp.ne.s64 	%p2, %rd29, 0;
	@%p2 bra 	$L__BB6_3;
	cvt.u32.u64 	%r5, %rd23;
	cvt.u32.u64 	%r6, %rd1;
	div.u32 	%r7, %r6, %r5;
	mul.lo.s32 	%r8, %r7, %r5;
	sub.s32 	%r9, %r6, %r8;
	cvt.u64.u32 	%rd42, %r7;
	cvt.u64.u32 	%rd43, %r9;
	bra.uni 	$L__BB6_4;
$L__BB6_3:
	div.u64 	%rd42, %rd1, %rd23;
	mul.lo.s64 	%rd30, %rd42, %rd23;
	sub.s64 	%rd43, %rd1, %rd30;
$L__BB6_4:
	add.s64 	%rd31, %rd24, -1;
	setp.eq.s64 	%p3, %rd42, %rd31;
	cvta.to.global.u64 	%rd32, %rd21;
	shl.b64 	%rd33, %rd42, 3;
	add.s64 	%rd9, %rd32, %rd33;
	@%p3 bra 	$L__BB6_6;
	ld.global.u64 	%rd44, [%rd9+8];
$L__BB6_6:
	ld.global.u64 	%rd34, [%rd9];
	add.s64 	%rd45, %rd34, %rd43;
	setp.ge.u64 	%p4, %rd45, %rd44;
	@%p4 bra 	$L__BB6_9;
	cvta.to.global.u64 	%rd13, %rd22;
	cvta.to.global.u64 	%rd14, %rd18;
	cvta.to.global.u64 	%rd15, %rd20;
$L__BB6_8:
	shl.b64 	%rd35, %rd45, 3;
	add.s64 	%rd36, %rd13, %rd35;
	ld.global.u64 	%rd37, [%rd36];
	shl.b64 	%rd38, %rd37, 2;
	add.s64 	%rd39, %rd14, %rd38;
	ld.global.f32 	%f6, [%rd39];
	shl.b64 	%rd40, %rd45, 2;
	add.s64 	%rd41, %rd15, %rd40;
	ld.global.f32 	%f7, [%rd41];
	fma.rn.f32 	%f10, %f6, %f7, %f10;
	add.s64 	%rd45, %rd45, %rd23;
	setp.lt.u64 	%p5, %rd45, %rd44;
	@%p5 bra 	$L__BB6_8;
$L__BB6_9:
	mul.f32 	%f8, %f5, %f10;
	st.global.f32 	[%rd2], %f8;
$L__BB6_10:
	ret;

}
	// .globl	_ZN4Dune4Cuda11device_usmvIdEEvT_PKS2_PS2_S4_PKmS7_mmmm
.visible .entry _ZN4Dune4Cuda11device_usmvIdEEvT_PKS2_PS2_S4_PKmS7_mmmm(
	.param .f64 _ZN4Dune4Cuda11device_usmvIdEEvT_PKS2_PS2_S4_PKmS7_mmmm_param_0,
	.param .u64 .ptr .align 1 _ZN4Dune4Cuda11device_usmvIdEEvT_PKS2_PS2_S4_PKmS7_mmmm_param_1,
	.param .u64 .ptr .align 1 _ZN4Dune4Cuda11device_usmvIdEEvT_PKS2_PS2_S4_PKmS7_mmmm_param_2,
	.param .u64 .ptr .align 1 _ZN4Dune4Cuda11device_usmvIdEEvT_PKS2_PS2_S4_PKmS7_mmmm_param_3,
	.param .u64 .ptr .align 1 _ZN4Dune4Cuda11device_usmvIdEEvT_PKS2_PS2_S4_PKmS7_mmmm_param_4,
	.param .u64 .ptr .align 1 _ZN4Dune4Cuda11device_usmvIdEEvT_PKS2_PS2_S4_PKmS7_mmmm_param_5,
	.param .u64 _ZN4Dune4Cuda11device_usmvIdEEvT_PKS2_PS2_S4_PKmS7_mmmm_param_6,
	.param .u64 _ZN4Dune4Cuda11device_usmvIdEEvT_PKS2_PS2_S4_PKmS7_mmmm_param_7,
	.param .u64 _ZN4Dune4Cuda11device_usmvIdEEvT_PKS2_PS2_S4_PKmS7_mmmm_param_8,
	.param .u64 _ZN4Dune4Cuda11device_usmvIdEEvT_PKS2_PS2_S4_PKmS7_mmmm_param_9
)
{
	.reg .pred 	%p<6>;
	.reg .b32 	%r<10>;
	.reg .b64 	%rd<45>;
	.reg .b64 	%fd<11>;

	ld.param.f64 	%fd5, [_ZN4Dune4Cuda11device_usmvIdEEvT_PKS2_PS2_S4_PKmS7_mmmm_param_0];
	ld.param.u64 	%rd18, [_ZN4Dune4Cuda11device_usmvIdEEvT_PKS2_PS2_S4_PKmS7_mmmm_param_1];
	ld.param.u64 	%rd19, [_ZN4Dune4Cuda11device_usmvIdEEvT_PKS2_PS2_S4_PKmS7_mmmm_param_2];
	ld.param.u64 	%rd20, [_ZN4Dune4Cuda11device_usmvIdEEvT_PKS2_PS2_S4_PKmS7_mmmm_param_3];
	ld.param.u64 	%rd21, [_ZN4Dune4Cuda11device_usmvIdEEvT_PKS2_PS2_S4_PKmS7_mmmm_param_4];
	ld.param.u64 	%rd22, [_ZN4Dune4Cuda11device_usmvIdEEvT_PKS2_PS2_S4_PKmS7_mmmm_param_5];
	ld.param.u64 	%rd26, [_ZN4Dune4Cuda11device_usmvIdEEvT_PKS2_PS2_S4_PKmS7_mmmm_param_6];
	ld.param.u64 	%rd23, [_ZN4Dune4Cuda11device_usmvIdEEvT_PKS2_PS2_S4_PKmS7_mmmm_param_7];
	ld.param.u64 	%rd24, [_ZN4Dune4Cuda11device_usmvIdEEvT_PKS2_PS2_S4_PKmS7_mmmm_param_8];
	ld.param.u64 	%rd43, [_ZN4Dune4Cuda11device_usmvIdEEvT_PKS2_PS2_S4_PKmS7_mmmm_param_9];
	mov.u32 	%r1, %tid.x;
	mov.u32 	%r2, %ntid.x;
	mov.u32 	%r3, %ctaid.x;
	mad.lo.s32 	%r4, %r2, %r3, %r1;
	cvt.u64.u32 	%rd1, %r4;
	setp.le.u64 	%p1, %rd26, %rd1;
	@%p1 bra 	$L__BB7_10;
	cvta.to.global.u64 	%rd27, %rd19;
	shl.b64 	%rd28, %rd1, 3;
	add.s64 	%rd2, %rd27, %rd28;
	ld.global.f64 	%fd10, [%rd2];
	and.b64  	%rd29, %rd23, -4294967296;
	setp.ne.s64 	%p2, %rd29, 0;
	@%p2 bra 	$L__BB7_3;
	cvt.u32.u64 	%r5, %rd23;
	cvt.u32.u64 	%r6, %rd1;
	div.u32 	%r7, %r6, %r5;
	mul.lo.s32 	%r8, %r7, %r5;
	sub.s32 	%r9, %r6, %r8;
	cvt.u64.u32 	%rd41, %r7;
	cvt.u64.u32 	%rd42, %r9;
	bra.uni 	$L__BB7_4;
$L__BB7_3:
	div.u64 	%rd41, %rd1, %rd23;
	mul.lo.s64 	%rd30, %rd41, %rd23;
	sub.s64 	%rd42, %rd1, %rd30;
$L__BB7_4:
	add.s64 	%rd31, %rd24, -1;
	setp.eq.s64 	%p3, %rd41, %rd31;
	cvta.to.global.u64 	%rd32, %rd21;
	shl.b64 	%rd33, %rd41, 3;
	add.s64 	%rd9, %rd32, %rd33;
	@%p3 bra 	$L__BB7_6;
	ld.global.u64 	%rd43, [%rd9+8];
$L__BB7_6:
	ld.global.u64 	%rd34, [%rd9];
	add.s64 	%rd44, %rd34, %rd42;
	setp.ge.u64 	%p4, %rd44, %rd43;
	@%p4 bra 	$L__BB7_9;
	cvta.to.global.u64 	%rd13, %rd22;
	cvta.to.global.u64 	%rd14, %rd18;
	cvta.to.global.u64 	%rd15, %rd20;
$L__BB7_8:
	shl.b64 	%rd35, %rd44, 3;
	add.s64 	%rd36, %rd13, %rd35;
	ld.global.u64 	%rd37, [%rd36];
	shl.b64 	%rd38, %rd37, 3;
	add.s64 	%rd39, %rd14, %rd38;
	ld.global.f64 	%fd6, [%rd39];
	add.s64 	%rd40, %rd15, %rd35;
	ld.global.f64 	%fd7, [%rd40];
	fma.rn.f64 	%fd10, %fd6, %fd7, %fd10;
	add.s64 	%rd44, %rd44, %rd23;
	setp.lt.u64 	%p5, %rd44, %rd43;
	@%p5 bra 	$L__BB7_8;
$L__BB7_9:
	mul.f64 	%fd8, %fd5, %fd10;
	st.global.f64 	[%rd2], %fd8;
$L__BB7_10:
	ret;

}
	// .globl	_ZN4Dune4Cuda24device_sequential_jacobiIfEEvPKT_S4_PS2_S4_PKmS7_mmmm
.visible .entry _ZN4Dune4Cuda24device_sequential_jacobiIfEEvPKT_S4_PS2_S4_PKmS7_mmmm(
	.param .u64 .ptr .align 1 _ZN4Dune4Cuda24device_sequential_jacobiIfEEvPKT_S4_PS2_S4_PKmS7_mmmm_param_0,
	.param .u64 .ptr .align 1 _ZN4Dune4Cuda24device_sequential_jacobiIfEEvPKT_S4_PS2_S4_PKmS7_mmmm_param_1,
	.param .u64 .ptr .align 1 _ZN4Dune4Cuda24device_sequential_jacobiIfEEvPKT_S4_PS2_S4_PKmS7_mmmm_param_2,
	.param .u64 .ptr .align 1 _ZN4Dune4Cuda24device_sequential_jacobiIfEEvPKT_S4_PS2_S4_PKmS7_mmmm_param_3,
	.param .u64 .ptr .align 1 _ZN4Dune4Cuda24device_sequential_jacobiIfEEvPKT_S4_PS2_S4_PKmS7_mmmm_param_4,
	.param .u64 .ptr .align 1 _ZN4Dune4Cuda24device_sequential_jacobiIfEEvPKT_S4_PS2_S4_PKmS7_mmmm_param_5,
	.param .u64 _ZN4Dune4Cuda24device_sequential_jacobiIfEEvPKT_S4_PS2_S4_PKmS7_mmmm_param_6,
	.param .u64 _ZN4Dune4Cuda24device_sequential_jacobiIfEEvPKT_S4_PS2_S4_PKmS7_mmmm_param_7,
	.param .u64 _ZN4Dune4Cuda24device_sequential_jacobiIfEEvPKT_S4_PS2_S4_PKmS7_mmmm_param_8,
	.param .u64 _ZN4Dune4Cuda24device_sequential_jacobiIfEEvPKT_S4_PS2_S4_PKmS7_mmmm_param_9
)
{
	.reg .pred 	%p<8>;
	.reg .b32 	%r<10>;
	.reg .b32 	%f<23>;
	.reg .b64 	%rd<52>;

	ld.param.u64 	%rd18, [_ZN4Dune4Cuda24device_sequential_jacobiIfEEvPKT_S4_PS2_S4_PKmS7_mmmm_param_0];
	ld.param.u64 	%rd19, [_ZN4Dune4Cuda24device_sequential_jacobiIfEEvPKT_S4_PS2_S4_PKmS7_mmmm_param_1];
	ld.param.u64 	%rd20, [_ZN4Dune4Cuda24device_sequential_jacobiIfEEvPKT_S4_PS2_S4_PKmS7_mmmm_param_2];
	ld.param.u64 	%rd26, [_ZN4Dune4Cuda24device_sequential_jacobiIfEEvPKT_S4_PS2_S4_PKmS7_mmmm_param_3];
	ld.param.u64 	%rd21, [_ZN4Dune4Cuda24device_sequential_jacobiIfEEvPKT_S4_PS2_S4_PKmS7_mmmm_param_4];
	ld.param.u64 	%rd22, [_ZN4Dune4Cuda24device_sequential_jacobiIfEEvPKT_S4_PS2_S4_PKmS7_mmmm_param_5];
	ld.param.u64 	%rd27, [_ZN4Dune4Cuda24device_sequential_jacobiIfEEvPKT_S4_PS2_S4_PKmS7_mmmm_param_6];
	ld.param.u64 	%rd23, [_ZN4Dune4Cuda24device_sequential_jacobiIfEEvPKT_S4_PS2_S4_PKmS7_mmmm_param_7];
	ld.param.u64 	%rd24, [_ZN4Dune4Cuda24device_sequential_jacobiIfEEvPKT_S4_PS2_S4_PKmS7_mmmm_param_8];
	ld.param.u64 	%rd50, [_ZN4Dune4Cuda24device_sequential_jacobiIfEEvPKT_S4_PS2_S4_PKmS7_mmmm_param_9];
	cvta.to.global.u64 	%rd1, %rd26;
	mov.u32 	%r1, %tid.x;
	mov.u32 	%r2, %ntid.x;
	mov.u32 	%r3, %ctaid.x;
	mad.lo.s32 	%r4, %r2, %r3, %r1;
	cvt.u64.u32 	%rd2, %r4;
	setp.le.u64 	%p1, %rd27, %rd2;
	@%p1 bra 	$L__BB8_13;
	cvta.to.global.u64 	%rd28, %rd19;
	shl.b64 	%rd29, %rd2, 2;
	add.s64 	%rd30, %rd28, %rd29;
	ld.global.f32 	%f18, [%rd30];
	and.b64  	%rd31, %rd23, -4294967296;
	setp.ne.s64 	%p2, %rd31, 0;
	@%p2 bra 	$L__BB8_3;
	cvt.u32.u64 	%r5, %rd23;
	cvt.u32.u64 	%r6, %rd2;
	div.u32 	%r7, %r6, %r5;
	mul.lo.s32 	%r8, %r7, %r5;
	sub.s32 	%r9, %r6, %r8;
	cvt.u64.u32 	%rd48, %r7;
	cvt.u64.u32 	%rd49, %r9;
	bra.uni 	$L__BB8_4;
$L__BB8_3:
	div.u64 	%rd48, %rd2, %rd23;
	mul.lo.s64 	%rd32, %rd48, %rd23;
	sub.s64 	%rd49, %rd2, %rd32;
$L__BB8_4:
	add.s64 	%rd33, %rd24, -1;
	setp.eq.s64 	%p3, %rd48, %rd33;
	cvta.to.global.u64 	%rd34, %rd21;
	shl.b64 	%rd35, %rd48, 3;
	add.s64 	%rd9, %rd34, %rd35;
	@%p3 bra 	$L__BB8_6;
	ld.global.u64 	%rd50, [%rd9+8];
$L__BB8_6:
	ld.global.u64 	%rd36, [%rd9];
	add.s64 	%rd51, %rd36, %rd49;
	setp.ge.u64 	%p4, %rd51, %rd50;
	mov.f32 	%f17, 0f3F800000;
	@%p4 bra 	$L__BB8_12;
	cvta.to.global.u64 	%rd13, %rd22;
	cvta.to.global.u64 	%rd14, %rd18;
	mov.f32 	%f17, 0f3F800000;
$L__BB8_8:
	shl.b64 	%rd37, %rd51, 3;
	add.s64 	%rd38, %rd13, %rd37;
	ld.global.u64 	%rd16, [%rd38];
	setp.ne.s64 	%p5, %rd16, %rd2;
	@%p5 bra 	$L__BB8_10;
	shl.b64 	%rd43, %rd51, 2;
	add.s64 	%rd44, %rd1, %rd43;
	ld.global.f32 	%f17, [%rd44];
	bra.uni 	$L__BB8_11;
$L__BB8_10:
	shl.b64 	%rd39, %rd16, 2;
	add.s64 	%rd40, %rd14, %rd39;
	ld.global.f32 	%f12, [%rd40];
	shl.b64 	%rd41, %rd51, 2;
	add.s64 	%rd42, %rd1, %rd41;
	ld.global.f32 	%f13, [%rd42];
	mul.f32 	%f14, %f12, %f13;
	sub.f32 	%f18, %f18, %f14;
$L__BB8_11:
	add.s64 	%rd51, %rd51, %rd23;
	setp.lt.u64 	%p6, %rd51, %rd50;
	@%p6 bra 	$L__BB8_8;
$L__BB8_12:
	setp.eq.f32 	%p7, %f17, 0f00000000;
	selp.f32 	%f15, 0f3F800000, %f17, %p7;
	div.rn.f32 	%f16, %f18, %f15;
	cvta.to.global.u64 	%rd45, %rd20;
	add.s64 	%rd47, %rd45, %rd29;
	st.global.f32 	[%rd47], %f16;
$L__BB8_13:
	ret;

}
	// .globl	_ZN4Dune4Cuda24device_sequential_jacobiIdEEvPKT_S4_PS2_S4_PKmS7_mmmm
.visible .entry _ZN4Dune4Cuda24device_sequential_jacobiIdEEvPKT_S4_PS2_S4_PKmS7_mmmm(
	.param .u64 .ptr .align 1 _ZN4Dune4Cuda24device_sequential_jacobiIdEEvPKT_S4_PS2_S4_PKmS7_mmmm_param_0,
	.param .u64 .ptr .align 1 _ZN4Dune4Cuda24device_sequential_jacobiIdEEvPKT_S4_PS2_S4_PKmS7_mmmm_param_1,
	.param .u64 .ptr .align 1 _ZN4Dune4Cuda24device_sequential_jacobiIdEEvPKT_S4_PS2_S4_PKmS7_mmmm_param_2,
	.param .u64 .ptr .align 1 _ZN4Dune4Cuda24device_sequential_jacobiIdEEvPKT_S4_PS2_S4_PKmS7_mmmm_param_3,
	.param .u64 .ptr .align 1 _ZN4Dune4Cuda24device_sequential_jacobiIdEEvPKT_S4_PS2_S4_PKmS7_mmmm_param_4,
	.param .u64 .ptr .align 1 _ZN4Dune4Cuda24device_sequential_jacobiIdEEvPKT_S4_PS2_S4_PKmS7_mmmm_param_5,
	.param .u64 _ZN4Dune4Cuda24device_sequential_jacobiIdEEvPKT_S4_PS2_S4_PKmS7_mmmm_param_6,
	.param .u64 _ZN4Dune4Cuda24device_sequential_jacobiIdEEvPKT_S4_PS2_S4_PKmS7_mmmm_param_7,
	.param .u64 _ZN4Dune4Cuda24device_sequential_jacobiIdEEvPKT_S4_PS2_S4_PKmS7_mmmm_param_8,
	.param .u64 _ZN4Dune4Cuda24device_sequential_jacobiIdEEvPKT_S4_PS2_S4_PKmS7_mmmm_param_9
)
{
	.reg .pred 	%p<8>;
	.reg .b32 	%r<10>;
	.reg .b64 	%rd<52>;
	.reg .b64 	%fd<23>;

	ld.param.u64 	%rd18, [_ZN4Dune4Cuda24device_sequential_jacobiIdEEvPKT_S4_PS2_S4_PKmS7_mmmm_param_0];
	ld.param.u64 	%rd19, [_ZN4Dune4Cuda24device_sequential_jacobiIdEEvPKT_S4_PS2_S4_PKmS7_mmmm_param_1];
	ld.param.u64 	%rd20, [_ZN4Dune4Cuda24device_sequential_jacobiIdEEvPKT_S4_PS2_S4_PKmS7_mmmm_param_2];
	ld.param.u64 	%rd26, [_ZN4Dune4Cuda24device_sequential_jacobiIdEEvPKT_S4_PS2_S4_PKmS7_mmmm_param_3];
	ld.param.u64 	%rd21, [_ZN4Dune4Cuda24device_sequential_jacobiIdEEvPKT_S4_PS2_S4_PKmS7_mmmm_param_4];
	ld.param.u64 	%rd22, [_ZN4Dune4Cuda24device_sequential_jacobiIdEEvPKT_S4_PS2_S4_PKmS7_mmmm_param_5];
	ld.param.u64 	%rd27, [_ZN4Dune4Cuda24device_sequential_jacobiIdEEvPKT_S4_PS2_S4_PKmS7_mmmm_param_6];
	ld.param.u64 	%rd23, [_ZN4Dune4Cuda24device_sequential_jacobiIdEEvPKT_S4_PS2_S4_PKmS7_mmmm_param_7];
	ld.param.u64 	%rd24, [_ZN4Dune4Cuda24device_sequential_jacobiIdEEvPKT_S4_PS2_S4_PKmS7_mmmm_param_8];
	ld.param.u64 	%rd50, [_ZN4Dune4Cuda24device_sequential_jacobiIdEEvPKT_S4_PS2_S4_PKmS7_mmmm_param_9];
	cvta.to.global.u64 	%rd1, %rd26;
	mov.u32 	%r1, %tid.x;
	mov.u32 	%r2, %ntid.x;
	mov.u32 	%r3, %ctaid.x;
	mad.lo.s32 	%r4, %r2, %r3, %r1;
	cvt.u64.u32 	%rd2, %r4;
	setp.le.u64 	%p1, %rd27, %rd2;
	@%p1 bra 	$L__BB9_13;
	cvta.to.global.u64 	%rd28, %rd19;
	shl.b64 	%rd29, %rd2, 3;
	add.s64 	%rd30, %rd28, %rd29;
	ld.global.f64 	%fd18, [%rd30];
	and.b64  	%rd31, %rd23, -4294967296;
	setp.ne.s64 	%p2, %rd31, 0;
	@%p2 bra 	$L__BB9_3;
	cvt.u32.u64 	%r5, %rd23;
	cvt.u32.u64 	%r6, %rd2;
	div.u32 	%r7, %r6, %r5;
	mul.lo.s32 	%r8, %r7, %r5;
	sub.s32 	%r9, %r6, %r8;
	cvt.u64.u32 	%rd48, %r7;
	cvt.u64.u32 	%rd49, %r9;
	bra.uni 	$L__BB9_4;
$L__BB9_3:
	div.u64 	%rd48, %rd2, %rd23;
	mul.lo.s64 	%rd32, %rd48, %rd23;
	sub.s64 	%rd49, %rd2, %rd32;
$L__BB9_4:
	add.s64 	%rd33, %rd24, -1;
	setp.eq.s64 	%p3, %rd48, %rd33;
	cvta.to.global.u64 	%rd34, %rd21;
	shl.b64 	%rd35, %rd48, 3;
	add.s64 	%rd9, %rd34, %rd35;
	@%p3 bra 	$L__BB9_6;
	ld.global.u64 	%rd50, [%rd9+8];
$L__BB9_6:
	ld.global.u64 	%rd36, [%rd9];
	add.s64 	%rd51, %rd36, %rd49;
	setp.ge.u64 	%p4, %rd51, %rd50;
	mov.f64 	%fd17, 0d3FF0000000000000;
	@%p4 bra 	$L__BB9_12;
	cvta.to.global.u64 	%rd13, %rd22;
	cvta.to.global.u64 	%rd14, %rd18;
	mov.f64 	%fd17, 0d3FF0000000000000;
$L__BB9_8:
	shl.b64 	%rd37, %rd51, 3;
	add.s64 	%rd38, %rd13, %rd37;
	ld.global.u64 	%rd16, [%rd38];
	setp.ne.s64 	%p5, %rd16, %rd2;
	@%p5 bra 	$L__BB9_10;
	add.s64 	%rd44, %rd1, %rd37;
	ld.global.f64 	%fd17, [%rd44];
	bra.uni 	$L__BB9_11;
$L__BB9_10:
	shl.b64 	%rd39, %rd16, 3;
	add.s64 	%rd40, %rd14, %rd39;
	ld.global.f64 	%fd12, [%rd40];
	add.s64 	%rd42, %rd1, %rd37;
	ld.global.f64 	%fd13, [%rd42];
	mul.f64 	%fd14, %fd12, %fd13;
	sub.f64 	%fd18, %fd18, %fd14;
$L__BB9_11:
	add.s64 	%rd51, %rd51, %rd23;
	setp.lt.u64 	%p6, %rd51, %rd50;
	@%p6 bra 	$L__BB9_8;
$L__BB9_12:
	setp.eq.f64 	%p7, %fd17, 0d0000000000000000;
	selp.f64 	%fd15, 0d3FF0000000000000, %fd17, %p7;
	div.rn.f64 	%fd16, %fd18, %fd15;
	cvta.to.global.u64 	%rd45, %rd20;
	add.s64 	%rd47, %rd45, %rd29;
	st.global.f64 	[%rd47], %fd16;
$L__BB9_13:
	ret;

}


// ===== COMPILED SASS (sm_100) =====

	.target	sm_100

	.elftype	@"ET_EXEC"


//--------------------- .note.nv.tkinfo           --------------------------
	.section	.note.nv.tkinfo,"",@"SHT_NOTE"
	.sectionflags	@"SHF_NOTE_NV_TKINFO"
	.tkinfo
        /*0018*/ 	.word	0x00000002
        /*0030*/ 	.string	""
        /*0030*/ 	.string	"ptxas"
        /*0030*/ 	.string	"Cuda compilation tools, release 13.0, V13.0.88"
        /*0030*/ 	.string	"Build cuda_13.0.r13.0/compiler.36424714_0"
        /*0030*/ 	.string	"-arch sm_100 -m 64 "



//--------------------- .note.nv.cuinfo           --------------------------
	.section	.note.nv.cuinfo,"",@"SHT_NOTE"
	.sectionflags	@"SHF_NOTE_NV_CUINFO"
        /*0018*/ 	.short	0x0002
        /*001a*/ 	.short	0x0064
        /*001c*/ 	.short	0x0082
	.zero		2


//--------------------- .nv.info                  --------------------------
	.section	.nv.info,"",@"SHT_CUDA_INFO"
	.align	4


	//----- nvinfo : EIATTR_REGCOUNT
	.align		4
        /*0000*/ 	.byte	0x04, 0x2f
        /*0002*/ 	.short	(.L_1 - .L_0)
	.align		4
.L_0:
        /*0004*/ 	.word	index@(_ZN4Dune4Cuda9device_mvIfEEvPKT_PS2_S4_PKmS7_mmmm)
        /*0008*/ 	.word	0x00000014


	//----- nvinfo : EIATTR_FRAME_SIZE
	.align		4
.L_1:
        /*000c*/ 	.byte	0x04, 0x11
        /*000e*/ 	.short	(.L_3 - .L_2)
	.align		4
.L_2:
        /*0010*/ 	.word	index@($__internal_11_$__cuda_sm20_div_u64)
        /*0014*/ 	.word	0x00000000


	//----- nvinfo : EIATTR_FRAME_SIZE
	.align		4
.L_3:
        /*0018*/ 	.byte	0x04, 0x11
        /*001a*/ 	.short	(.L_5 - .L_4)
	.align		4
.L_4:
        /*001c*/ 	.word	index@(_ZN4Dune4Cuda9device_mvIfEEvPKT_PS2_S4_PKmS7_mmmm)
        /*0020*/ 	.word	0x00000000


	//----- nvinfo : EIATTR_REGCOUNT
	.align		4
.L_5:
        /*0024*/ 	.byte	0x04, 0x2f
        /*0026*/ 	.short	(.L_7 - .L_6)
	.align		4
.L_6:
        /*0028*/ 	.word	index@(_ZN4Dune4Cuda9device_mvIdEEvPKT_PS2_S4_PKmS7_mmmm)
        /*002c*/ 	.word	0x00000014


	//----- nvinfo : EIATTR_FRAME_SIZE
	.align		4
.L_7:
        /*0030*/ 	.byte	0x04, 0x11
        /*0032*/ 	.short	(.L_9 - .L_8)
	.align		4
.L_8:
        /*0034*/ 	.word	index@($__internal_10_$__cuda_sm20_div_u64)
        /*0038*/ 	.word	0x00000000


	//----- nvinfo : EIATTR_FRAME_SIZE
	.align		4
.L_9:
        /*003c*/ 	.byte	0x04, 0x11
        /*003e*/ 	.short	(.L_11 - .L_10)
	.align		4
.L_10:
        /*0040*/ 	.word	index@(_ZN4Dune4Cuda9device_mvIdEEvPKT_PS2_S4_PKmS7_mmmm)
        /*0044*/ 	.word	0x00000000


	//----- nvinfo : EIATTR_REGCOUNT
	.align		4
.L_11:
        /*0048*/ 	.byte	0x04, 0x2f
        /*004a*/ 	.short	(.L_13 - .L_12)
	.align		4
.L_12:
        /*004c*/ 	.word	index@(_ZN4Dune4Cuda10device_umvIfEEvPKT_PS2_S4_PKmS7_mmmm)
        /*0050*/ 	.word	0x00000018


	//----- nvinfo : EIATTR_FRAME_SIZE
	.align		4
.L_13:
        /*0054*/ 	.byte	0x04, 0x11
        /*0056*/ 	.short	(.L_15 - .L_14)
	.align		4
.L_14:
        /*0058*/ 	.word	index@($__internal_9_$__cuda_sm20_div_u64)
        /*005c*/ 	.word	0x00000000


	//----- nvinfo : EIATTR_FRAME_SIZE
	.align		4
.L_15:
        /*0060*/ 	.byte	0x04, 0x11
        /*0062*/ 	.short	(.L_17 - .L_16)
	.align		4
.L_16:
        /*0064*/ 	.word	index@(_ZN4Dune4Cuda10device_umvIfEEvPKT_PS2_S4_PKmS7_mmmm)
        /*0068*/ 	.word	0x00000000


	//----- nvinfo : EIATTR_REGCOUNT
	.align		4
.L_17:
        /*006c*/ 	.byte	0x04, 0x2f
        /*006e*/ 	.short	(.L_19 - .L_18)
	.align		4
.L_18:
        /*0070*/ 	.word	index@(_ZN4Dune4Cuda10device_umvIdEEvPKT_PS2_S4_PKmS7_mmmm)
        /*0074*/ 	.word	0x00000018


	//----- nvinfo : EIATTR_FRAME_SIZE
	.align		4
.L_19:
        /*0078*/ 	.byte	0x04, 0x11
        /*007a*/ 	.short	(.L_21 - .L_20)
	.align		4
.L_20:
        /*007c*/ 	.word	index@($__internal_8_$__cuda_sm20_div_u64)
        /*0080*/ 	.word	0x00000000


	//----- nvinfo : EIATTR_FRAME_SIZE
	.align		4
.L_21:
        /*0084*/ 	.byte	0x04, 0x11
        /*0086*/ 	.short	(.L_23 - .L_22)
	.align		4
.L_22:
        /*0088*/ 	.word	index@(_ZN4Dune4Cuda10device_umvIdEEvPKT_PS2_S4_PKmS7_mmmm)
        /*008c*/ 	.word	0x00000000


	//----- nvinfo : EIATTR_REGCOUNT
	.align		4
.L_23:
        /*0090*/ 	.byte	0x04, 0x2f
        /*0092*/ 	.short	(.L_25 - .L_24)
	.align		4
.L_24:
        /*0094*/ 	.word	index@(_ZN4Dune4Cuda10device_mmvIfEEvPKT_PS2_S4_PKmS7_mmmm)
        /*0098*/ 	.word	0x00000018


	//----- nvinfo : EIATTR_FRAME_SIZE
	.align		4
.L_25:
        /*009c*/ 	.byte	0x04, 0x11
        /*009e*/ 	.short	(.L_27 - .L_26)
	.align		4
.L_26:
        /*00a0*/ 	.word	index@($__internal_7_$__cuda_sm20_div_u64)
        /*00a4*/ 	.word	0x00000000


	//----- nvinfo : EIATTR_FRAME_SIZE
	.align		4
.L_27:
        /*00a8*/ 	.byte	0x04, 0x11
        /*00aa*/ 	.short	(.L_29 - .L_28)
	.align		4
.L_28:
        /*00ac*/ 	.word	index@(_ZN4Dune4Cuda10device_mmvIfEEvPKT_PS2_S4_PKmS7_mmmm)
        /*00b0*/ 	.word	0x00000000


	//----- nvinfo : EIATTR_REGCOUNT
	.align		4
.L_29:
        /*00b4*/ 	.byte	0x04, 0x2f
        /*00b6*/ 	.short	(.L_31 - .L_30)
	.align		4
.L_30:
        /*00b8*/ 	.word	index@(_ZN4Dune4Cuda10device_mmvIdEEvPKT_PS2_S4_PKmS7_mmmm)
        /*00bc*/ 	.word	0x00000018


	//----- nvinfo : EIATTR_FRAME_SIZE
	.align		4
.L_31:
        /*00c0*/ 	.byte	0x04, 0x11
        /*00c2*/ 	.short	(.L_33 - .L_32)
	.align		4
.L_32:
        /*00c4*/ 	.word	index@($__internal_6_$__cuda_sm20_div_u64)
        /*00c8*/ 	.word	0x00000000


	//----- nvinfo : EIATTR_FRAME_SIZE
	.align		4
.L_33:
        /*00cc*/ 	.byte	0x04, 0x11
        /*00ce*/ 	.short	(.L_35 - .L_34)
	.align		4
.L_34:
        /*00d0*/ 	.word	index@(_ZN4Dune4Cuda10device_mmvIdEEvPKT_PS2_S4_PKmS7_mmmm)
        /*00d4*/ 	.word	0x00000000


	//----- nvinfo : EIATTR_REGCOUNT
	.align		4
.L_35:
        /*00d8*/ 	.byte	0x04, 0x2f
        /*00da*/ 	.short	(.L_37 - .L_36)
	.align		4
.L_36:
        /*00dc*/ 	.word	index@(_ZN4Dune4Cuda11device_usmvIfEEvT_PKS2_PS2_S4_PKmS7_mmmm)
        /*00e0*/ 	.word	0x00000018


	//----- nvinfo : EIATTR_FRAME_SIZE
	.align		4
.L_37:
        /*00e4*/ 	.byte	0x04, 0x11
        /*00e6*/ 	.short	(.L_39 - .L_38)
	.align		4
.L_38:
        /*00e8*/ 	.word	index@($__internal_5_$__cuda_sm20_div_u64)
        /*00ec*/ 	.word	0x00000000


	//----- nvinfo : EIATTR_FRAME_SIZE
	.align		4
.L_39:
        /*00f0*/ 	.byte	0x04, 0x11
        /*00f2*/ 	.short	(.L_41 - .L_40)
	.align		4
.L_40:
        /*00f4*/ 	.word	index@(_ZN4Dune4Cuda11device_usmvIfEEvT_PKS2_PS2_S4_PKmS7_mmmm)
        /*00f8*/ 	.word	0x00000000


	//----- nvinfo : EIATTR_REGCOUNT
	.align		4
.L_41:
        /*00fc*/ 	.byte	0x04, 0x2f
        /*00fe*/ 	.short	(.L_43 - .L_42)
	.align		4
.L_42:
        /*0100*/ 	.word	index@(_ZN4Dune4Cuda11device_usmvIdEEvT_PKS2_PS2_S4_PKmS7_mmmm)
        /*0104*/ 	.word	0x00000018


	//----- nvinfo : EIATTR_FRAME_SIZE
	.align		4
.L_43:
        /*0108*/ 	.byte	0x04, 0x11
        /*010a*/ 	.short	(.L_45 - .L_44)
	.align		4
.L_44:
        /*010c*/ 	.word	index@($__internal_4_$__cuda_sm20_div_u64)
        /*0110*/ 	.word	0x00000000


	//----- nvinfo : EIATTR_FRAME_SIZE
	.align		4
.L_45:
        /*0114*/ 	.byte	0x04, 0x11
        /*0116*/ 	.short	(.L_47 - .L_46)
	.align		4
.L_46:
        /*0118*/ 	.word	index@(_ZN4Dune4Cuda11device_usmvIdEEvT_PKS2_PS2_S4_PKmS7_mmmm)
        /*011c*/ 	.word	0x00000000


	//----- nvinfo : EIATTR_REGCOUNT
	.align		4
.L_47:
        /*0120*/ 	.byte	0x04, 0x2f
        /*0122*/ 	.short	(.L_49 - .L_48)
	.align		4
.L_48:
        /*0124*/ 	.word	index@(_ZN4Dune4Cuda24device_sequential_jacobiIfEEvPKT_S4_PS2_S4_PKmS7_mmmm)
        /*0128*/ 	.word	0x00000016


	//----- nvinfo : EIATTR_FRAME_SIZE
	.align		4
.L_49:
        /*012c*/ 	.byte	0x04, 0x11
        /*012e*/ 	.short	(.L_51 - .L_50)
	.align		4
.L_50:
        /*0130*/ 	.word	index@($__internal_3_$__cuda_sm3x_div_rn_noftz_f32_slowpath)
        /*0134*/ 	.word	0x00000000


	//----- nvinfo : EIATTR_FRAME_SIZE
	.align		4
.L_51:
        /*0138*/ 	.byte	0x04, 0x11
        /*013a*/ 	.short	(.L_53 - .L_52)
	.align		4
.L_52:
        /*013c*/ 	.word	index@($__internal_2_$__cuda_sm20_div_u64)
        /*0140*/ 	.word	0x00000000


	//----- nvinfo : EIATTR_FRAME_SIZE
	.align		4
.L_53:
        /*0144*/ 	.byte	0x04, 0x11
        /*0146*/ 	.short	(.L_55 - .L_54)
	.align		4
.L_54:
        /*0148*/ 	.word	index@(_ZN4Dune4Cuda24device_sequential_jacobiIfEEvPKT_S4_PS2_S4_PKmS7_mmmm)
        /*014c*/ 	.word	0x00000000


	//----- nvinfo : EIATTR_REGCOUNT
	.align		4
.L_55:
        /*0150*/ 	.byte	0x04, 0x2f
        /*0152*/ 	.short	(.L_57 - .L_56)
	.align		4
.L_56:
        /*0154*/ 	.word	index@(_ZN4Dune4Cuda24device_sequential_jacobiIdEEvPKT_S4_PS2_S4_PKmS7_mmmm)
        /*0158*/ 	.word	0x0000001a


	//----- nvinfo : EIATTR_FRAME_SIZE
	.align		4
.L_57:
        /*015c*/ 	.byte	0x04, 0x11
        /*015e*/ 	.short	(.L_59 - .L_58)
	.align		4
.L_58:
        /*0160*/ 	.word	index@($__internal_1_$__cuda_sm20_div_u64)
        /*0164*/ 	.word	0x00000000


	//----- nvinfo : EIATTR_FRAME_SIZE
	.align		4
.L_59:
        /*0168*/ 	.byte	0x04, 0x11
        /*016a*/ 	.short	(.L_61 - .L_60)
	.align		4
.L_60:
        /*016c*/ 	.word	index@($__internal_0_$__cuda_sm20_div_rn_f64_full)
        /*0170*/ 	.word	0x00000000


	//----- nvinfo : EIATTR_FRAME_SIZE
	.align		4
.L_61:
        /*0174*/ 	.byte	0x04, 0x11
        /*0176*/ 	.short	(.L_63 - .L_62)
	.align		4
.L_62:
        /*0178*/ 	.word	index@(_ZN4Dune4Cuda24device_sequential_jacobiIdEEvPKT_S4_PS2_S4_PKmS7_mmmm)
        /*017c*/ 	.word	0x00000000


	//----- nvinfo : EIATTR_MIN_STACK_SIZE
	.align		4
.L_63:
        /*0180*/ 	.byte	0x04, 0x12
        /*0182*/ 	.short	(.L_65 - .L_64)
	.align		4
.L_64:
        /*0184*/ 	.word	index@(_ZN4Dune4Cuda24device_sequential_jacobiIdEEvPKT_S4_PS2_S4_PKmS7_mmmm)
        /*0188*/ 	.word	0x00000000


	//----- nvinfo : EIATTR_MIN_STACK_SIZE
	.align		4
.L_65:
        /*018c*/ 	.byte	0x04, 0x12
        /*018e*/ 	.short	(.L_67 - .L_66)
	.align		4
.L_66:
        /*0190*/ 	.word	index@(_ZN4Dune4Cuda24device_sequential_jacobiIfEEvPKT_S4_PS2_S4_PKmS7_mmmm)
        /*0194*/ 	.word	0x00000000


	//----- nvinfo : EIATTR_MIN_STACK_SIZE
	.align		4
.L_67:
        /*0198*/ 	.byte	0x04, 0x12
        /*019a*/ 	.short	(.L_69 - .L_68)
	.align		4
.L_68:
        /*019c*/ 	.word	index@(_ZN4Dune4Cuda11device_usmvIdEEvT_PKS2_PS2_S4_PKmS7_mmmm)
        /*01a0*/ 	.word	0x00000000


	//----- nvinfo : EIATTR_MIN_STACK_SIZE
	.align		4
.L_69:
        /*01a4*/ 	.byte	0x04, 0x12
        /*01a6*/ 	.short	(.L_71 - .L_70)
	.align		4
.L_70:
        /*01a8*/ 	.word	index@(_ZN4Dune4Cuda11device_usmvIfEEvT_PKS2_PS2_S4_PKmS7_mmmm)
        /*01ac*/ 	.word	0x00000000


	//----- nvinfo : EIATTR_MIN_STACK_SIZE
	.align		4
.L_71:
        /*01b0*/ 	.byte	0x04, 0x12
        /*01b2*/ 	.short	(.L_73 - .L_72)
	.align		4
.L_72:
        /*01b4*/ 	.word	index@(_ZN4Dune4Cuda10device_mmvIdEEvPKT_PS2_S4_PKmS7_mmmm)
        /*01b8*/ 	.word	0x00000000


	//----- nvinfo : EIATTR_MIN_STACK_SIZE
	.align		4
.L_73:
        /*01bc*/ 	.byte	0x04, 0x12
        /*01be*/ 	.short	(.L_75 - .L_74)
	.align		4
.L_74:
        /*01c0*/ 	.word	index@(_ZN4Dune4Cuda10device_mmvIfEEvPKT_PS2_S4_PKmS7_mmmm)
        /*01c4*/ 	.word	0x00000000


	//----- nvinfo : EIATTR_MIN_STACK_SIZE
	.align		4
.L_75:
        /*01c8*/ 	.byte	0x04, 0x12
        /*01ca*/ 	.short	(.L_77 - .L_76)
	.align		4
.L_76:
        /*01cc*/ 	.word	index@(_ZN4Dune4Cuda10device_umvIdEEvPKT_PS2_S4_PKmS7_mmmm)
        /*01d0*/ 	.word	0x00000000


	//----- nvinfo : EIATTR_MIN_STACK_SIZE
	.align		4
.L_77:
        /*01d4*/ 	.byte	0x04, 0x12
        /*01d6*/ 	.short	(.L_79 - .L_78)
	.align		4
.L_78:
        /*01d8*/ 	.word	index@(_ZN4Dune4Cuda10device_umvIfEEvPKT_PS2_S4_PKmS7_mmmm)
        /*01dc*/ 	.word	0x00000000


	//----- nvinfo : EIATTR_MIN_STACK_SIZE
	.align		4
.L_79:
        /*01e0*/ 	.byte	0x04, 0x12
        /*01e2*/ 	.short	(.L_81 - .L_80)
	.align		4
.L_80:
        /*01e4*/ 	.word	index@(_ZN4Dune4Cuda9device_mvIdEEvPKT_PS2_S4_PKmS7_mmmm)
        /*01e8*/ 	.word	0x00000000


	//----- nvinfo : EIATTR_MIN_STACK_SIZE
	.align		4
.L_81:
        /*01ec*/ 	.byte	0x04, 0x12
        /*01ee*/ 	.short	(.L_83 - .L_82)
	.align		4
.L_82:
        /*01f0*/ 	.word	index@(_ZN4Dune4Cuda9device_mvIfEEvPKT_PS2_S4_PKmS7_mmmm)
        /*01f4*/ 	.word	0x00000000
.L_83:


//--------------------- .nv.compat                --------------------------
	.section	.nv.compat,"",@"SHT_CUDA_COMPAT_INFO"
	.align	4
        /*0000*/ 	.byte	0x02, 0x09, 0x00, 0x00, 0x02, 0x02, 0x01, 0x00, 0x02, 0x05, 0x05, 0x00, 0x03, 0x07, 0x01, 0x01
        /*0010*/ 	.byte	0x02, 0x03, 0x00, 0x00, 0x02, 0x06, 0x01, 0x00, 0x04, 0x0b, 0x08, 0x00, 0x01, 0x00, 0x00, 0x00
        /*0020*/ 	.byte	0x00, 0x00, 0x00, 0x00


//--------------------- .nv.info._ZN4Dune4Cuda24device_sequential_jacobiIdEEvPKT_S4_PS2_S4_PKmS7_mmmm --------------------------
	.section	.nv.info._ZN4Dune4Cuda24device_sequential_jacobiIdEEvPKT_S4_PS2_S4_PKmS7_mmmm,"",@"SHT_CUDA_INFO"
	.sectionflags	@""
	.align	4


	//----- nvinfo : EIATTR_CUDA_API_VERSION
	.align		4
        /*0000*/ 	.byte	0x04, 0x37
        /*0002*/ 	.short	(.L_85 - .L_84)
.L_84:
        /*0004*/ 	.word	0x00000082


	//----- nvinfo : EIATTR_KPARAM_INFO
	.align		4
.L_85:
        /*0008*/ 	.byte	0x04, 0x17
        /*000a*/ 	.short	(.L_87 - .L_86)
.L_86:
        /*000c*/ 	.word	0x00000000
        /*0010*/ 	.short	0x0009
        /*0012*/ 	.short	0x0048
        /*0014*/ 	.byte	0x00, 0xf0, 0x21, 0x00


	//----- nvinfo : EIATTR_KPARAM_INFO
	.align		4
.L_87:
        /*0018*/ 	.byte	0x04, 0x17
        /*001a*/ 	.short	(.L_89 - .L_88)
.L_88:
        /*001c*/ 	.word	0x00000000
        /*0020*/ 	.short	0x0008
        /*0022*/ 	.short	0x0040
        /*0024*/ 	.byte	0x00, 0xf0, 0x21, 0x00


	//----- nvinfo : EIATTR_KPARAM_INFO
	.align		4
.L_89:
        /*0028*/ 	.byte	0x04, 0x17
        /*002a*/ 	.short	(.L_91 - .L_90)
.L_90:
        /*002c*/ 	.word	0x00000000
        /*0030*/ 	.short	0x0007
        /*0032*/ 	.short	0x0038
        /*0034*/ 	.byte	0x00, 0xf0, 0x21, 0x00


	//----- nvinfo : EIATTR_KPARAM_INFO
	.align		4
.L_91:
        /*0038*/ 	.byte	0x04, 0x17
        /*003a*/ 	.short	(.L_93 - .L_92)
.L_92:
        /*003c*/ 	.word	0x00000000
        /*0040*/ 	.short	0x0006
        /*0042*/ 	.short	0x0030
        /*0044*/ 	.byte	0x00, 0xf0, 0x21, 0x00


	//----- nvinfo : EIATTR_KPARAM_INFO
	.align		4
.L_93:
        /*0048*/ 	.byte	0x04, 0x17
        /*004a*/ 	.short	(.L_95 - .L_94)
.L_94:
        /*004c*/ 	.word	0x00000000
        /*0050*/ 	.short	0x0005
        /*0052*/ 	.short	0x0028
        /*0054*/ 	.byte	0x00, 0xf5, 0x21, 0x00


	//----- nvinfo : EIATTR_KPARAM_INFO
	.align		4
.L_95:
        /*0058*/ 	.byte	0x04, 0x17
        /*005a*/ 	.short	(.L_97 - .L_96)
.L_96:
        /*005c*/ 	.word	0x00000000
        /*0060*/ 	.short	0x0004
        /*0062*/ 	.short	0x0020
        /*0064*/ 	.byte	0x00, 0xf5, 0x21, 0x00


	//----- nvinfo : EIATTR_KPARAM_INFO
	.align		4
.L_97:
        /*0068*/ 	.byte	0x04, 0x17
        /*006a*/ 	.short	(.L_99 - .L_98)
.L_98:
        /*006c*/ 	.word	0x00000000
        /*0070*/ 	.short	0x0003
        /*0072*/ 	.short	0x0018
        /*0074*/ 	.byte	0x00, 0xf5, 0x21, 0x00


	//----- nvinfo : EIATTR_KPARAM_INFO
	.align		4
.L_99:
        /*0078*/ 	.byte	0x04, 0x17
        /*007a*/ 	.short	(.L_101 - .L_100)
.L_100:
        /*007c*/ 	.word	0x00000000
        /*0080*/ 	.short	0x0002
        /*0082*/ 	.short	0x0010
        /*0084*/ 	.byte	0x00, 0xf5, 0x21, 0x00


	//----- nvinfo : EIATTR_KPARAM_INFO
	.align		4
.L_101:
        /*0088*/ 	.byte	0x04, 0x17
        /*008a*/ 	.short	(.L_103 - .L_102)
.L_102:
        /*008c*/ 	.word	0x00000000
        /*0090*/ 	.short	0x0001
        /*0092*/ 	.short	0x0008
        /*0094*/ 	.byte	0x00, 0xf5, 0x21, 0x00


	//----- nvinfo : EIATTR_KPARAM_INFO
	.align		4
.L_103:
        /*0098*/ 	.byte	0x04, 0x17
        /*009a*/ 	.short	(.L_105 - .L_104)
.L_104:
        /*009c*/ 	.word	0x00000000
        /*00a0*/ 	.short	0x0000
        /*00a2*/ 	.short	0x0000
        /*00a4*/ 	.byte	0x00, 0xf5, 0x21, 0x00


	//----- nvinfo : EIATTR_SPARSE_MMA_MASK
	.align		4
.L_105:
        /*00a8*/ 	.byte	0x03, 0x50
        /*00aa*/ 	.short	0x0000


	//----- nvinfo : EIATTR_MAXREG_COUNT
	.align		4
        /*00ac*/ 	.byte	0x03, 0x1b
        /*00ae*/ 	.short	0x00ff


	//----- nvinfo : EIATTR_MERCURY_ISA_VERSION
	.align		4
        /*00b0*/ 	.byte	0x03, 0x5f
        /*00b2*/ 	.short	0x0101


	//----- nvinfo : EIATTR_VRC_CTA_INIT_COUNT
	.align		4
        /*00b4*/ 	.byte	0x02, 0x4a
	.zero		1
	.zero		1


	//----- nvinfo : EIATTR_EXIT_INSTR_OFFSETS
	.align		4
        /*00b8*/ 	.byte	0x04, 0x1c
        /*00ba*/ 	.short	(.L_107 - .L_106)


	//   ....[0]....
.L_106:
        /*00bc*/ 	.word	0x00000080


	//   ....[1]....
        /*00c0*/ 	.word	0x00000820


	//----- nvinfo : EIATTR_CRS_STACK_SIZE
	.align		4
.L_107:
        /*00c4*/ 	.byte	0x04, 0x1e
        /*00c6*/ 	.short	(.L_109 - .L_108)
.L_108:
        /*00c8*/ 	.word	0x00000000


	//----- nvinfo : EIATTR_CBANK_PARAM_SIZE
	.align		4
.L_109:
        /*00cc*/ 	.byte	0x03, 0x19
        /*00ce*/ 	.short	0x0050


	//----- nvinfo : EIATTR_PARAM_CBANK
	.align		4
        /*00d0*/ 	.byte	0x04, 0x0a
        /*00d2*/ 	.short	(.L_111 - .L_110)
	.align		4
.L_110:
        /*00d4*/ 	.word	index@(.nv.constant0._ZN4Dune4Cuda24device_sequential_jacobiIdEEvPKT_S4_PS2_S4_PKmS7_mmmm)
        /*00d8*/ 	.short	0x0380
        /*00da*/ 	.short	0x0050


	//----- nvinfo : EIATTR_SW_WAR
	.align		4
.L_111:
        /*00dc*/ 	.byte	0x04, 0x36
        /*00de*/ 	.short	(.L_113 - .L_112)
.L_112:
        /*00e0*/ 	.word	0x00000008
.L_113:


//--------------------- .nv.info._ZN4Dune4Cuda24device_sequential_jacobiIfEEvPKT_S4_PS2_S4_PKmS7_mmmm --------------------------
	.section	.nv.info._ZN4Dune4Cuda24device_sequential_jacobiIfEEvPKT_S4_PS2_S4_PKmS7_mmmm,"",@"SHT_CUDA_INFO"
	.sectionflags	@""
	.align	4


	//----- nvinfo : EIATTR_CUDA_API_VERSION
	.align		4
        /*0000*/ 	.byte	0x04, 0x37
        /*0002*/ 	.short	(.L_115 - .L_114)
.L_114:
        /*0004*/ 	.word	0x00000082


	//----- nvinfo : EIATTR_KPARAM_INFO
	.align		4
.L_115:
        /*0008*/ 	.byte	0x04, 0x17
        /*000a*/ 	.short	(.L_117 - .L_116)
.L_116:
        /*000c*/ 	.word	0x00000000
        /*0010*/ 	.short	0x0009
        /*0012*/ 	.short	0x0048
        /*0014*/ 	.byte	0x00, 0xf0, 0x21, 0x00


	//----- nvinfo : EIATTR_KPARAM_INFO
	.align		4
.L_117:
        /*0018*/ 	.byte	0x04, 0x17
        /*001a*/ 	.short	(.L_119 - .L_118)
.L_118:
        /*001c*/ 	.word	0x00000000
        /*0020*/ 	.short	0x0008
        /*0022*/ 	.short	0x0040
        /*0024*/ 	.byte	0x00, 0xf0, 0x21, 0x00


	//----- nvinfo : EIATTR_KPARAM_INFO
	.align		4
.L_119:
        /*0028*/ 	.byte	0x04, 0x17
        /*002a*/ 	.short	(.L_121 - .L_120)
.L_120:
        /*002c*/ 	.word	0x00000000
        /*0030*/ 	.short	0x0007
        /*0032*/ 	.short	0x0038
        /*0034*/ 	.byte	0x00, 0xf0, 0x21, 0x00


	//----- nvinfo : EIATTR_KPARAM_INFO
	.align		4
.L_121:
        /*0038*/ 	.byte	0x04, 0x17
        /*003a*/ 	.short	(.L_123 - .L_122)
.L_122:
        /*003c*/ 	.word	0x00000000
        /*0040*/ 	.short	0x0006
        /*0042*/ 	.short	0x0030
        /*0044*/ 	.byte	0x00, 0xf0, 0x21, 0x00


	//----- nvinfo : EIATTR_KPARAM_INFO
	.align		4
.L_123:
        /*0048*/ 	.byte	0x04, 0x17
        /*004a*/ 	.short	(.L_125 - .L_124)
.L_124:
        /*004c*/ 	.word	0x00000000
        /*0050*/ 	.short	0x0005
        /*0052*/ 	.short	0x0028
        /*0054*/ 	.byte	0x00, 0xf5, 0x21, 0x00


	//----- nvinfo : EIATTR_KPARAM_INFO
	.align		4
.L_125:
        /*0058*/ 	.byte	0x04, 0x17
        /*005a*/ 	.short	(.L_127 - .L_126)
.L_126:
        /*005c*/ 	.word	0x00000000
        /*0060*/ 	.short	0x0004
        /*0062*/ 	.short	0x0020
        /*0064*/ 	.byte	0x00, 0xf5, 0x21, 0x00


	//----- nvinfo : EIATTR_KPARAM_INFO
	.align		4
.L_127:
        /*0068*/ 	.byte	0x04, 0x17
        /*006a*/ 	.short	(.L_129 - .L_128)
.L_128:
        /*006c*/ 	.word	0x00000000
        /*0070*/ 	.short	0x0003
        /*0072*/ 	.short	0x0018
        /*0074*/ 	.byte	0x00, 0xf5, 0x21, 0x00


	//----- nvinfo : EIATTR_KPARAM_INFO
	.align		4
.L_129:
        /*0078*/ 	.byte	0x04, 0x17
        /*007a*/ 	.short	(.L_131 - .L_130)
.L_130:
        /*007c*/ 	.word	0x00000000
        /*0080*/ 	.short	0x0002
        /*0082*/ 	.short	0x0010
        /*0084*/ 	.byte	0x00, 0xf5, 0x21, 0x00


	//----- nvinfo : EIATTR_KPARAM_INFO
	.align		4
.L_131:
        /*0088*/ 	.byte	0x04, 0x17
        /*008a*/ 	.short	(.L_133 - .L_132)
.L_132:
        /*008c*/ 	.word	0x00000000
        /*0090*/ 	.short	0x0001
        /*0092*/ 	.short	0x0008
        /*0094*/ 	.byte	0x00, 0xf5, 0x21, 0x00


	//----- nvinfo : EIATTR_KPARAM_INFO
	.align		4
.L_133:
        /*0098*/ 	.byte	0x04, 0x17
        /*009a*/ 	.short	(.L_135 - .L_134)
.L_134:
        /*009c*/ 	.word	0x00000000
        /*00a0*/ 	.short	0x0000
        /*00a2*/ 	.short	0x0000
        /*00a4*/ 	.byte	0x00, 0xf5, 0x21, 0x00


	//----- nvinfo : EIATTR_SPARSE_MMA_MASK
	.align		4
.L_135:
        /*00a8*/ 	.byte	0x03, 0x50
        /*00aa*/ 	.short	0x0000


	//----- nvinfo : EIATTR_MAXREG_COUNT
	.align		4
        /*00ac*/ 	.byte	0x03, 0x1b
        /*00ae*/ 	.short	0x00ff


	//----- nvinfo : EIATTR_MERCURY_ISA_VERSION
	.align		4
        /*00b0*/ 	.byte	0x03, 0x5f
        /*00b2*/ 	.short	0x0101


	//----- nvinfo : EIATTR_VRC_CTA_INIT_COUNT
	.align		4
        /*00b4*/ 	.byte	0x02, 0x4a
	.zero		1
	.zero		1


	//----- nvinfo : EIATTR_EXIT_INSTR_OFFSETS
	.align		4
        /*00b8*/ 	.byte	0x04, 0x1c
        /*00ba*/ 	.short	(.L_137 - .L_136)


	//   ....[0]....
.L_136:
        /*00bc*/ 	.word	0x00000080


	//   ....[1]....
        /*00c0*/ 	.word	0x00000770


	//----- nvinfo : EIATTR_CRS_STACK_SIZE
	.align		4
.L_137:
        /*00c4*/ 	.byte	0x04, 0x1e
        /*00c6*/ 	.short	(.L_139 - .L_138)
.L_138:
        /*00c8*/ 	.word	0x00000000


	//----- nvinfo : EIATTR_CBANK_PARAM_SIZE
	.align		4
.L_139:
        /*00cc*/ 	.byte	0x03, 0x19
        /*00ce*/ 	.short	0x0050


	//----- nvinfo : EIATTR_PARAM_CBANK
	.align		4
        /*00d0*/ 	.byte	0x04, 0x0a
        /*00d2*/ 	.short	(.L_141 - .L_140)
	.align		4
.L_140:
        /*00d4*/ 	.word	index@(.nv.constant0._ZN4Dune4Cuda24device_sequential_jacobiIfEEvPKT_S4_PS2_S4_PKmS7_mmmm)
        /*00d8*/ 	.short	0x0380
        /*00da*/ 	.short	0x0050


	//----- nvinfo : EIATTR_SW_WAR
	.align		4
.L_141:
        /*00dc*/ 	.byte	0x04, 0x36
        /*00de*/ 	.short	(.L_143 - .L_142)
.L_142:
        /*00e0*/ 	.word	0x00000008
.L_143:


//--------------------- .nv.info._ZN4Dune4Cuda11device_usmvIdEEvT_PKS2_PS2_S4_PKmS7_mmmm --------------------------
	.section	.nv.info._ZN4Dune4Cuda11device_usmvIdEEvT_PKS2_PS2_S4_PKmS7_mmmm,"",@"SHT_CUDA_INFO"
	.sectionflags	@""
	.align	4


	//----- nvinfo : EIATTR_CUDA_API_VERSION
	.align		4
        /*0000*/ 	.byte	0x04, 0x37
        /*0002*/ 	.short	(.L_145 - .L_144)
.L_144:
        /*0004*/ 	.word	0x00000082


	//----- nvinfo : EIATTR_KPARAM_INFO
	.align		4
.L_145:
        /*0008*/ 	.byte	0x04, 0x17
        /*000a*/ 	.short	(.L_147 - .L_146)
.L_146:
        /*000c*/ 	.word	0x00000000
        /*0010*/ 	.short	0x0009
        /*0012*/ 	.short	0x0048
        /*0014*/ 	.byte	0x00, 0xf0, 0x21, 0x00


	//----- nvinfo : EIATTR_KPARAM_INFO
	.align		4
.L_147:
        /*0018*/ 	.byte	0x04, 0x17
        /*001a*/ 	.short	(.L_149 - .L_148)
.L_148:
        /*001c*/ 	.word	0x00000000
        /*0020*/ 	.short	0x0008
        /*0022*/ 	.short	0x0040
        /*0024*/ 	.byte	0x00, 0xf0, 0x21, 0x00


	//----- nvinfo : EIATTR_KPARAM_INFO
	.align		4
.L_149:
        /*0028*/ 	.byte	0x04, 0x17
        /*002a*/ 	.short	(.L_151 - .L_150)
.L_150:
        /*002c*/ 	.word	0x00000000
        /*0030*/ 	.short	0x0007
        /*0032*/ 	.short	0x0038
        /*0034*/ 	.byte	0x00, 0xf0, 0x21, 0x00


	//----- nvinfo : EIATTR_KPARAM_INFO
	.align		4
.L_151:
        /*0038*/ 	.byte	0x04, 0x17
        /*003a*/ 	.short	(.L_153 - .L_152)
.L_152:
        /*003c*/ 	.word	0x00000000
        /*0040*/ 	.short	0x0006
        /*0042*/ 	.short	0x0030
        /*0044*/ 	.byte	0x00, 0xf0, 0x21, 0x00


	//----- nvinfo : EIATTR_KPARAM_INFO
	.align		4
.L_153:
        /*0048*/ 	.byte	0x04, 0x17
        /*004a*/ 	.short	(.L_155 - .L_154)
.L_154:
        /*004c*/ 	.word	0x00000000
        /*0050*/ 	.short	0x0005
        /*0052*/ 	.short	0x0028
        /*0054*/ 	.byte	0x00, 0xf5, 0x21, 0x00


	//----- nvinfo : EIATTR_KPARAM_INFO
	.align		4
.L_155:
        /*0058*/ 	.byte	0x04, 0x17
        /*005a*/ 	.short	(.L_157 - .L_156)
.L_156:
        /*005c*/ 	.word	0x00000000
        /*0060*/ 	.short	0x0004
        /*0062*/ 	.short	0x0020
        /*0064*/ 	.byte	0x00, 0xf5, 0x21, 0x00


	//----- nvinfo : EIATTR_KPARAM_INFO
	.align		4
.L_157:
        /*0068*/ 	.byte	0x04, 0x17
        /*006a*/ 	.short	(.L_159 - .L_158)
.L_158:
        /*006c*/ 	.word	0x00000000
        /*0070*/ 	.short	0x0003
        /*0072*/ 	.short	0x0018
        /*0074*/ 	.byte	0x00, 0xf5, 0x21, 0x00


	//----- nvinfo : EIATTR_KPARAM_INFO
	.align		4
.L_159:
        /*0078*/ 	.byte	0x04, 0x17
        /*007a*/ 	.short	(.L_161 - .L_160)
.L_160:
        /*007c*/ 	.word	0x00000000
        /*0080*/ 	.short	0x0002
        /*0082*/ 	.short	0x0010
        /*0084*/ 	.byte	0x00, 0xf5, 0x21, 0x00


	//----- nvinfo : EIATTR_KPARAM_INFO
	.align		4
.L_161:
        /*0088*/ 	.byte	0x04, 0x17
        /*008a*/ 	.short	(.L_163 - .L_162)
.L_162:
        /*008c*/ 	.word	0x00000000
        /*0090*/ 	.short	0x0001
        /*0092*/ 	.short	0x0008
        /*0094*/ 	.byte	0x00, 0xf5, 0x21, 0x00


	//----- nvinfo : EIATTR_KPARAM_INFO
	.align		4
.L_163:
        /*0098*/ 	.byte	0x04, 0x17
        /*009a*/ 	.short	(.L_165 - .L_164)
.L_164:
        /*009c*/ 	.word	0x00000000
        /*00a0*/ 	.short	0x0000
        /*00a2*/ 	.short	0x0000
        /*00a4*/ 	.byte	0x00, 0xf0, 0x21, 0x00


	//----- nvinfo : EIATTR_SPARSE_MMA_MASK
	.align		4
.L_165:
        /*00a8*/ 	.byte	0x03, 0x50
        /*00aa*/ 	.short	0x0000


	//----- nvinfo : EIATTR_MAXREG_COUNT
	.align		4
        /*00ac*/ 	.byte	0x03, 0x1b
        /*00ae*/ 	.short	0x00ff


	//----- nvinfo : EIATTR_MERCURY_ISA_VERSION
	.align		4
        /*00b0*/ 	.byte	0x03, 0x5f
        /*00b2*/ 	.short	0x0101


	//----- nvinfo : EIATTR_VRC_CTA_INIT_COUNT
	.align		4
        /*00b4*/ 	.byte	0x02, 0x4a
	.zero		1
	.zero		1


	//----- nvinfo : EIATTR_EXIT_INSTR_OFFSETS
	.align		4
        /*00b8*/ 	.byte	0x04, 0x1c
        /*00ba*/ 	.short	(.L_167 - .L_166)


	//   ....[0]....
.L_166:
        /*00bc*/ 	.word	0x00000080


	//   ....[1]....
        /*00c0*/ 	.word	0x00000620


	//----- nvinfo : EIATTR_CRS_STACK_SIZE
	.align		4
.L_167:
        /*00c4*/ 	.byte	0x04, 0x1e
        /*00c6*/ 	.short	(.L_169 - .L_168)
.L_168:
        /*00c8*/ 	.word	0x00000000


	//----- nvinfo : EIATTR_CBANK_PARAM_SIZE
	.align		4
.L_169:
        /*00cc*/ 	.byte	0x03, 0x19
        /*00ce*/ 	.short	0x0050


	//----- nvinfo : EIATTR_PARAM_CBANK
	.align		4
        /*00d0*/ 	.byte	0x04, 0x0a
        /*00d2*/ 	.short	(.L_171 - .L_170)
	.align		4
.L_170:
        /*00d4*/ 	.word	index@(.nv.constant0._ZN4Dune4Cuda11device_usmvIdEEvT_PKS2_PS2_S4_PKmS7_mmmm)
        /*00d8*/ 	.short	0x0380
        /*00da*/ 	.short	0x0050


	//----- nvinfo : EIATTR_SW_WAR
	.align		4
.L_171:
        /*00dc*/ 	.byte	0x04, 0x36
        /*00de*/ 	.short	(.L_173 - .L_172)
.L_172:
        /*00e0*/ 	.word	0x00000008
.L_173:


//--------------------- .nv.info._ZN4Dune4Cuda11device_usmvIfEEvT_PKS2_PS2_S4_PKmS7_mmmm --------------------------
	.section	.nv.info._ZN4Dune4Cuda11device_usmvIfEEvT_PKS2_PS2_S4_PKmS7_mmmm,"",@"SHT_CUDA_INFO"
	.sectionflags	@""
	.align	4


	//----- nvinfo : EIATTR_CUDA_API_VERSION
	.align		4
        /*0000*/ 	.byte	0x04, 0x37
        /*0002*/ 	.short	(.L_175 - .L_174)
.L_174:
        /*0004*/ 	.word	0x00000082


	//----- nvinfo : EIATTR_KPARAM_INFO
	.align		4
.L_175:
        /*0008*/ 	.byte	0x04, 0x17
        /*000a*/ 	.short	(.L_177 - .L_176)
.L_176:
        /*000c*/ 	.word	0x00000000
        /*0010*/ 	.short	0x0009
        /*0012*/ 	.short	0x0048
        /*0014*/ 	.byte	0x00, 0xf0, 0x21, 0x00


	//----- nvinfo : EIATTR_KPARAM_INFO
	.align		4
.L_177:
        /*0018*/ 	.byte	0x04, 0x17
        /*001a*/ 	.short	(.L_179 - .L_178)
.L_178:
        /*001c*/ 	.word	0x00000000
        /*0020*/ 	.short	0x0008
        /*0022*/ 	.short	0x0040
        /*0024*/ 	.byte	0x00, 0xf0, 0x21, 0x00


	//----- nvinfo : EIATTR_KPARAM_INFO
	.align		4
.L_179:
        /*0028*/ 	.byte	0x04, 0x17
        /*002a*/ 	.short	(.L_181 - .L_180)
.L_180:
        /*002c*/ 	.word	0x00000000
        /*0030*/ 	.short	0x0007
        /*0032*/ 	.short	0x0038
        /*0034*/ 	.byte	0x00, 0xf0, 0x21, 0x00


	//----- nvinfo : EIATTR_KPARAM_INFO
	.align		4
.L_181:
        /*0038*/ 	.byte	0x04, 0x17
        /*003a*/ 	.short	(.L_183 - .L_182)
.L_182:
        /*003c*/ 	.word	0x00000000
        /*0040*/ 	.short	0x0006
        /*0042*/ 	.short	0x0030
        /*0044*/ 	.byte	0x00, 0xf0, 0x21, 0x00


	//----- nvinfo : EIATTR_KPARAM_INFO
	.align		4
.L_183:
        /*0048*/ 	.byte	0x04, 0x17
        /*004a*/ 	.short	(.L_185 - .L_184)
.L_184:
        /*004c*/ 	.word	0x00000000
        /*0050*/ 	.short	0x0005
        /*0052*/ 	.short	0x0028
        /*0054*/ 	.byte	0x00, 0xf5, 0x21, 0x00


	//----- nvinfo : EIATTR_KPARAM_INFO
	.align		4
.L_185:
        /*0058*/ 	.byte	0x04, 0x17
        /*005a*/ 	.short	(.L_187 - .L_186)
.L_186:
        /*005c*/ 	.word	0x00000000
        /*0060*/ 	.short	0x0004
        /*0062*/ 	.short	0x0020
        /*0064*/ 	.byte	0x00, 0xf5, 0x21, 0x00


	//----- nvinfo : EIATTR_KPARAM_INFO
	.align		4
.L_187:
        /*0068*/ 	.byte	0x04, 0x17
        /*006a*/ 	.short	(.L_189 - .L_188)
.L_188:
        /*006c*/ 	.word	0x00000000
        /*0070*/ 	.short	0x0003
        /*0072*/ 	.short	0x0018
        /*0074*/ 	.byte	0x00, 0xf5, 0x21, 0x00


	//----- nvinfo : EIATTR_KPARAM_INFO
	.align		4
.L_189:
        /*0078*/ 	.byte	0x04, 0x17
        /*007a*/ 	.short	(.L_191 - .L_190)
.L_190:
        /*007c*/ 	.word	0x00000000
        /*0080*/ 	.short	0x0002
        /*0082*/ 	.short	0x0010
        /*0084*/ 	.byte	0x00, 0xf5, 0x21, 0x00


	//----- nvinfo : EIATTR_KPARAM_INFO
	.align		4
.L_191:
        /*0088*/ 	.byte	0x04, 0x17
        /*008a*/ 	.short	(.L_193 - .L_192)
.L_192:
        /*008c*/ 	.word	0x00000000
        /*0090*/ 	.short	0x0001
        /*0092*/ 	.short	0x0008
        /*0094*/ 	.byte	0x00, 0xf5, 0x21, 0x00


	//----- nvinfo : EIATTR_KPARAM_INFO
	.align		4
.L_193:
        /*0098*/ 	.byte	0x04, 0x17
        /*009a*/ 	.short	(.L_195 - .L_194)
.L_194:
        /*009c*/ 	.word	0x00000000
        /*00a0*/ 	.short	0x0000
        /*00a2*/ 	.short	0x0000
        /*00a4*/ 	.byte	0x00, 0xf0, 0x11, 0x00


	//----- nvinfo : EIATTR_SPARSE_MMA_MASK
	.align		4
.L_195:
        /*00a8*/ 	.byte	0x03, 0x50
        /*00aa*/ 	.short	0x0000


	//----- nvinfo : EIATTR_MAXREG_COUNT
	.align		4
        /*00ac*/ 	.byte	0x03, 0x1b
        /*00ae*/ 	.short	0x00ff


	//----- nvinfo : EIATTR_MERCURY_ISA_VERSION
	.align		4
        /*00b0*/ 	.byte	0x03, 0x5f
        /*00b2*/ 	.short	0x0101


	//----- nvinfo : EIATTR_VRC_CTA_INIT_COUNT
	.align		4
        /*00b4*/ 	.byte	0x02, 0x4a
	.zero		1
	.zero		1


	//----- nvinfo : EIATTR_EXIT_INSTR_OFFSETS
	.align		4
        /*00b8*/ 	.byte	0x04, 0x1c
        /*00ba*/ 	.short	(.L_197 - .L_196)


	//   ....[0]....
.L_196:
        /*00bc*/ 	.word	0x00000080


	//   ....[1]....
        /*00c0*/ 	.word	0x00000600


	//----- nvinfo : EIATTR_CRS_STACK_SIZE
	.align		4
.L_197:
        /*00c4*/ 	.byte	0x04, 0x1e
        /*00c6*/ 	.short	(.L_199 - .L_198)
.L_198:
        /*00c8*/ 	.word	0x00000000


	//----- nvinfo : EIATTR_CBANK_PARAM_SIZE
	.align		4
.L_199:
        /*00cc*/ 	.byte	0x03, 0x19
        /*00ce*/ 	.short	0x0050


	//----- nvinfo : EIATTR_PARAM_CBANK
	.align		4
        /*00d0*/ 	.byte	0x04, 0x0a
        /*00d2*/ 	.short	(.L_201 - .L_200)
	.align		4
.L_200:
        /*00d4*/ 	.word	index@(.nv.constant0._ZN4Dune4Cuda11device_usmvIfEEvT_PKS2_PS2_S4_PKmS7_mmmm)
        /*00d8*/ 	.short	0x0380
        /*00da*/ 	.short	0x0050


	//----- nvinfo : EIATTR_SW_WAR
	.align		4
.L_201:
        /*00dc*/ 	.byte	0x04, 0x36
        /*00de*/ 	.short	(.L_203 - .L_202)
.L_202:
        /*00e0*/ 	.word	0x00000008
.L_203:


//--------------------- .nv.info._ZN4Dune4Cuda10device_mmvIdEEvPKT_PS2_S4_PKmS7_mmmm --------------------------
	.section	.nv.info._ZN4Dune4Cuda10device_mmvIdEEvPKT_PS2_S4_PKmS7_mmmm,"",@"SHT_CUDA_INFO"
	.sectionflags	@""
	.align	4


	//----- nvinfo : EIATTR_CUDA_API_VERSION
	.align		4
        /*0000*/ 	.byte	0x04, 0x37
        /*0002*/ 	.short	(.L_205 - .L_204)
.L_204:
        /*0004*/ 	.word	0x00000082


	//----- nvinfo : EIATTR_KPARAM_INFO
	.align		4
.L_205:
        /*0008*/ 	.byte	0x04, 0x17
        /*000a*/ 	.short	(.L_207 - .L_206)
.L_206:
        /*000c*/ 	.word	0x00000000
        /*0010*/ 	.short	0x0008
        /*0012*/ 	.short	0x0040
        /*0014*/ 	.byte	0x00, 0xf0, 0x21, 0x00


	//----- nvinfo : EIATTR_KPARAM_INFO
	.align		4
.L_207:
        /*0018*/ 	.byte	0x04, 0x17
        /*001a*/ 	.short	(.L_209 - .L_208)
.L_208:
        /*001c*/ 	.word	0x00000000
        /*0020*/ 	.short	0x0007
        /*0022*/ 	.short	0x0038
        /*0024*/ 	.byte	0x00, 0xf0, 0x21, 0x00


	//----- nvinfo : EIATTR_KPARAM_INFO
	.align		4
.L_209:
        /*0028*/ 	.byte	0x04, 0x17
        /*002a*/ 	.short	(.L_211 - .L_210)
.L_210:
        /*002c*/ 	.word	0x00000000
        /*0030*/ 	.short	0x0006
        /*0032*/ 	.short	0x0030
        /*0034*/ 	.byte	0x00, 0xf0, 0x21, 0x00


	//----- nvinfo : EIATTR_KPARAM_INFO
	.align		4
.L_211:
        /*0038*/ 	.byte	0x04, 0x17
        /*003a*/ 	.short	(.L_213 - .L_212)
.L_212:
        /*003c*/ 	.word	0x00000000
        /*0040*/ 	.short	0x0005
        /*0042*/ 	.short	0x0028
        /*0044*/ 	.byte	0x00, 0xf0, 0x21, 0x00


	//----- nvinfo : EIATTR_KPARAM_INFO
	.align		4
.L_213:
        /*0048*/ 	.byte	0x04, 0x17
        /*004a*/ 	.short	(.L_215 - .L_214)
.L_214:
        /*004c*/ 	.word	0x00000000
        /*0050*/ 	.short	0x0004
        /*0052*/ 	.short	0x0020
        /*0054*/ 	.byte	0x00, 0xf5, 0x21, 0x00


	//----- nvinfo : EIATTR_KPARAM_INFO
	.align		4
.L_215:
        /*0058*/ 	.byte	0x04, 0x17
        /*005a*/ 	.short	(.L_217 - .L_216)
.L_216:
        /*005c*/ 	.word	0x00000000
        /*0060*/ 	.short	0x0003
        /*0062*/ 	.short	0x0018
        /*0064*/ 	.byte	0x00, 0xf5, 0x21, 0x00


	//----- nvinfo : EIATTR_KPARAM_INFO
	.align		4
.L_217:
        /*0068*/ 	.byte	0x04, 0x17
        /*006a*/ 	.short	(.L_219 - .L_218)
.L_218:
        /*006c*/ 	.word	0x00000000
        /*0070*/ 	.short	0x0002
        /*0072*/ 	.short	0x0010
        /*0074*/ 	.byte	0x00, 0xf5, 0x21, 0x00


	//----- nvinfo : EIATTR_KPARAM_INFO
	.align		4
.L_219:
        /*0078*/ 	.byte	0x04, 0x17
        /*007a*/ 	.short	(.L_221 - .L_220)
.L_220:
        /*007c*/ 	.word	0x00000000
        /*0080*/ 	.short	0x0001
        /*0082*/ 	.short	0x0008
        /*0084*/ 	.byte	0x00, 0xf5, 0x21, 0x00


	//----- nvinfo : EIATTR_KPARAM_INFO
	.align		4
.L_221:
        /*0088*/ 	.byte	0x04, 0x17
        /*008a*/ 	.short	(.L_223 - .L_222)
.L_222:
        /*008c*/ 	.word	0x00000000
        /*0090*/ 	.short	0x0000
        /*0092*/ 	.short	0x0000
        /*0094*/ 	.byte	0x00, 0xf5, 0x21, 0x00


	//----- nvinfo : EIATTR_SPARSE_MMA_MASK
	.align		4
.L_223:
        /*0098*/ 	.byte	0x03, 0x50
        /*009a*/ 	.short	0x0000


	//----- nvinfo : EIATTR_MAXREG_COUNT
	.align		4
        /*009c*/ 	.byte	0x03, 0x1b
        /*009e*/ 	.short	0x00ff


	//----- nvinfo : EIATTR_MERCURY_ISA_VERSION
	.align		4
        /*00a0*/ 	.byte	0x03, 0x5f
        /*00a2*/ 	.short	0x0101


	//----- nvinfo : EIATTR_VRC_CTA_INIT_COUNT
	.align		4
        /*00a4*/ 	.byte	0x02, 0x4a
	.zero		1
	.zero		1


	//----- nvinfo : EIATTR_EXIT_INSTR_OFFSETS
	.align		4
        /*00a8*/ 	.byte	0x04, 0x1c
        /*00aa*/ 	.short	(.L_225 - .L_224)


	//   ....[0]....
.L_224:
        /*00ac*/ 	.word	0x00000080


	//   ....[1]....
        /*00b0*/ 	.word	0x00000600


	//----- nvinfo : EIATTR_CRS_STACK_SIZE
	.align		4
.L_225:
        /*00b4*/ 	.byte	0x04, 0x1e
        /*00b6*/ 	.short	(.L_227 - .L_226)
.L_226:
        /*00b8*/ 	.word	0x00000000


	//----- nvinfo : EIATTR_CBANK_PARAM_SIZE
	.align		4
.L_227:
        /*00bc*/ 	.byte	0x03, 0x19
        /*00be*/ 	.short	0x0048


	//----- nvinfo : EIATTR_PARAM_CBANK
	.align		4
        /*00c0*/ 	.byte	0x04, 0x0a
        /*00c2*/ 	.short	(.L_229 - .L_228)
	.align		4
.L_228:
        /*00c4*/ 	.word	index@(.nv.constant0._ZN4Dune4Cuda10device_mmvIdEEvPKT_PS2_S4_PKmS7_mmmm)
        /*00c8*/ 	.short	0x0380
        /*00ca*/ 	.short	0x0048


	//----- nvinfo : EIATTR_SW_WAR
	.align		4
.L_229:
        /*00cc*/ 	.byte	0x04, 0x36
        /*00ce*/ 	.short	(.L_231 - .L_230)
.L_230:
        /*00d0*/ 	.word	0x00000008
.L_231:


//--------------------- .nv.info._ZN4Dune4Cuda10device_mmvIfEEvPKT_PS2_S4_PKmS7_mmmm --------------------------
	.section	.nv.info._ZN4Dune4Cuda10device_mmvIfEEvPKT_PS2_S4_PKmS7_mmmm,"",@"SHT_CUDA_INFO"
	.sectionflags	@""
	.align	4


	//----- nvinfo : EIATTR_CUDA_API_VERSION
	.align		4
        /*0000*/ 	.byte	0x04, 0x37
        /*0002*/ 	.short	(.L_233 - .L_232)
.L_232:
        /*0004*/ 	.word	0x00000082


	//----- nvinfo : EIATTR_KPARAM_INFO
	.align		4
.L_233:
        /*0008*/ 	.byte	0x04, 0x17
        /*000a*/ 	.short	(.L_235 - .L_234)
.L_234:
        /*000c*/ 	.word	0x00000000
        /*0010*/ 	.short	0x0008
        /*0012*/ 	.short	0x0040
        /*0014*/ 	.byte	0x00, 0xf0, 0x21, 0x00


	//----- nvinfo : EIATTR_KPARAM_INFO
	.align		4
.L_235:
        /*0018*/ 	.byte	0x04, 0x17
        /*001a*/ 	.short	(.L_237 - .L_236)
.L_236:
        /*001c*/ 	.word	0x00000000
        /*0020*/ 	.short	0x0007
        /*0022*/ 	.short	0x0038
        /*0024*/ 	.byte	0x00, 0xf0, 0x21, 0x00


	//----- nvinfo : EIATTR_KPARAM_INFO
	.align		4
.L_237:
        /*0028*/ 	.byte	0x04, 0x17
        /*002a*/ 	.short	(.L_239 - .L_238)
.L_238:
        /*002c*/ 	.word	0x00000000
        /*0030*/ 	.short	0x0006
        /*0032*/ 	.short	0x0030
        /*0034*/ 	.byte	0x00, 0xf0, 0x21, 0x00


	//----- nvinfo : EIATTR_KPARAM_INFO
	.align		4
.L_239:
        /*0038*/ 	.byte	0x04, 0x17
        /*003a*/ 	.short	(.L_241 - .L_240)
.L_240:
        /*003c*/ 	.word	0x00000000
        /*0040*/ 	.short	0x0005
        /*0042*/ 	.short	0x0028
        /*0044*/ 	.byte	0x00, 0xf0, 0x21, 0x00


	//----- nvinfo : EIATTR_KPARAM_INFO
	.align		4
.L_241:
        /*0048*/ 	.byte	0x04, 0x17
        /*004a*/ 	.short	(.L_243 - .L_242)
.L_242:
        /*004c*/ 	.word	0x00000000
        /*0050*/ 	.short	0x0004
        /*0052*/ 	.short	0x0020
        /*0054*/ 	.byte	0x00, 0xf5, 0x21, 0x00


	//----- nvinfo : EIATTR_KPARAM_INFO
	.align		4
.L_243:
        /*0058*/ 	.byte	0x04, 0x17
        /*005a*/ 	.short	(.L_245 - .L_244)
.L_244:
        /*005c*/ 	.word	0x00000000
        /*0060*/ 	.short	0x0003
        /*0062*/ 	.short	0x0018
        /*0064*/ 	.byte	0x00, 0xf5, 0x21, 0x00


	//----- nvinfo : EIATTR_KPARAM_INFO
	.align		4
.L_245:
        /*0068*/ 	.byte	0x04, 0x17
        /*006a*/ 	.short	(.L_247 - .L_246)
.L_246:
        /*006c*/ 	.word	0x00000000
        /*0070*/ 	.short	0x0002
        /*0072*/ 	.short	0x0010
        /*0074*/ 	.byte	0x00, 0xf5, 0x21, 0x00


	//----- nvinfo : EIATTR_KPARAM_INFO
	.align		4
.L_247:
        /*0078*/ 	.byte	0x04, 0x17
        /*007a*/ 	.short	(.L_249 - .L_248)
.L_248:
        /*007c*/ 	.word	0x00000000
        /*0080*/ 	.short	0x0001
        /*0082*/ 	.short	0x0008
        /*0084*/ 	.byte	0x00, 0xf5, 0x21, 0x00


	//----- nvinfo : EIATTR_KPARAM_INFO
	.align		4
.L_249:
        /*0088*/ 	.byte	0x04, 0x17
        /*008a*/ 	.short	(.L_251 - .L_250)
.L_250:
        /*008c*/ 	.word	0x00000000
        /*0090*/ 	.short	0x0000
        /*0092*/ 	.short	0x0000
        /*0094*/ 	.byte	0x00, 0xf5, 0x21, 0x00


	//----- nvinfo : EIATTR_SPARSE_MMA_MASK
	.align		4
.L_251:
        /*0098*/ 	.byte	0x03, 0x50
        /*009a*/ 	.short	0x0000


	//----- nvinfo : EIATTR_MAXREG_COUNT
	.align		4
        /*009c*/ 	.byte	0x03, 0x1b
        /*009e*/ 	.short	0x00ff


	//----- nvinfo : EIATTR_MERCURY_ISA_VERSION
	.align		4
        /*00a0*/ 	.byte	0x03, 0x5f
        /*00a2*/ 	.short	0x0101


	//----- nvinfo : EIATTR_VRC_CTA_INIT_COUNT
	.align		4
        /*00a4*/ 	.byte	0x02, 0x4a
	.zero		1
	.zero		1


	//----- nvinfo : EIATTR_EXIT_INSTR_OFFSETS
	.align		4
        /*00a8*/ 	.byte	0x04, 0x1c
        /*00aa*/ 	.short	(.L_253 - .L_252)


	//   ....[0]....
.L_252:
        /*00ac*/ 	.word	0x00000080


	//   ....[1]....
        /*00b0*/ 	.word	0x000005e0


	//----- nvinfo : EIATTR_CRS_STACK_SIZE
	.align		4
.L_253:
        /*00b4*/ 	.byte	0x04, 0x1e
        /*00b6*/ 	.short	(.L_255 - .L_254)
.L_254:
        /*00b8*/ 	.word	0x00000000


	//----- nvinfo : EIATTR_CBANK_PARAM_SIZE
	.align		4
.L_255:
        /*00bc*/ 	.byte	0x03, 0x19
        /*00be*/ 	.short	0x0048


	//----- nvinfo : EIATTR_PARAM_CBANK
	.align		4
        /*00c0*/ 	.byte	0x04, 0x0a
        /*00c2*/ 	.short	(.L_257 - .L_256)
	.align		4
.L_256:
        /*00c4*/ 	.word	index@(.nv.constant0._ZN4Dune4Cuda10device_mmvIfEEvPKT_PS2_S4_PKmS7_mmmm)
        /*00c8*/ 	.short	0x0380
        /*00ca*/ 	.short	0x0048


	//----- nvinfo : EIATTR_SW_WAR
	.align		4
.L_257:
        /*00cc*/ 	.byte	0x04, 0x36
        /*00ce*/ 	.short	(.L_259 - .L_258)
.L_258:
        /*00d0*/ 	.word	0x00000008
.L_259:


//--------------------- .nv.info._ZN4Dune4Cuda10device_umvIdEEvPKT_PS2_S4_PKmS7_mmmm --------------------------
	.section	.nv.info._ZN4Dune4Cuda10device_umvIdEEvPKT_PS2_S4_PKmS7_mmmm,"",@"SHT_CUDA_INFO"
	.sectionflags	@""
	.align	4


	//----- nvinfo : EIATTR_CUDA_API_VERSION
	.align		4
        /*0000*/ 	.byte	0x04, 0x37
        /*0002*/ 	.short	(.L_261 - .L_260)
.L_260:
        /*0004*/ 	.word	0x00000082


	//----- nvinfo : EIATTR_KPARAM_INFO
	.align		4
.L_261:
        /*0008*/ 	.byte	0x04, 0x17
        /*000a*/ 	.short	(.L_263 - .L_262)
.L_262:
        /*000c*/ 	.word	0x00000000
        /*0010*/ 	.short	0x0008
        /*0012*/ 	.short	0x0040
        /*0014*/ 	.byte	0x00, 0xf0, 0x21, 0x00


	//----- nvinfo : EIATTR_KPARAM_INFO
	.align		4
.L_263:
        /*0018*/ 	.byte	0x04, 0x17
        /*001a*/ 	.short	(.L_265 - .L_264)
.L_264:
        /*001c*/ 	.word	0x00000000
        /*0020*/ 	.short	0x0007
        /*0022*/ 	.short	0x0038
        /*0024*/ 	.byte	0x00, 0xf0, 0x21, 0x00


	//----- nvinfo : EIATTR_KPARAM_INFO
	.align		4
.L_265:
        /*0028*/ 	.byte	0x04, 0x17
        /*002a*/ 	.short	(.L_267 - .L_266)
.L_266:
        /*002c*/ 	.word	0x00000000
        /*0030*/ 	.short	0x0006
        /*0032*/ 	.short	0x0030
        /*0034*/ 	.byte	0x00, 0xf0, 0x21, 0x00


	//----- nvinfo : EIATTR_KPARAM_INFO
	.align		4
.L_267:
        /*0038*/ 	.byte	0x04, 0x17
        /*003a*/ 	.short	(.L_269 - .L_268)
.L_268:
        /*003c*/ 	.word	0x00000000
        /*0040*/ 	.short	0x0005
        /*0042*/ 	.short	0x0028
        /*0044*/ 	.byte	0x00, 0xf0, 0x21, 0x00


	//----- nvinfo : EIATTR_KPARAM_INFO
	.align		4
.L_269:
        /*0048*/ 	.byte	0x04, 0x17
        /*004a*/ 	.short	(.L_271 - .L_270)
.L_270:
        /*004c*/ 	.word	0x00000000
        /*0050*/ 	.short	0x0004
        /*0052*/ 	.short	0x0020
        /*0054*/ 	.byte	0x00, 0xf5, 0x21, 0x00


	//----- nvinfo : EIATTR_KPARAM_INFO
	.align		4
.L_271:
        /*0058*/ 	.byte	0x04, 0x17
        /*005a*/ 	.short	(.L_273 - .L_272)
.L_272:
        /*005c*/ 	.word	0x00000000
        /*0060*/ 	.short	0x0003
        /*0062*/ 	.short	0x0018
        /*0064*/ 	.byte	0x00, 0xf5, 0x21, 0x00


	//----- nvinfo : EIATTR_KPARAM_INFO
	.align		4
.L_273:
        /*0068*/ 	.byte	0x04, 0x17
        /*006a*/ 	.short	(.L_275 - .L_274)
.L_274:
        /*006c*/ 	.word	0x00000000
        /*0070*/ 	.short	0x0002
        /*0072*/ 	.short	0x0010
        /*0074*/ 	.byte	0x00, 0xf5, 0x21, 0x00


	//----- nvinfo : EIATTR_KPARAM_INFO
	.align		4
.L_275:
        /*0078*/ 	.byte	0x04, 0x17
        /*007a*/ 	.short	(.L_277 - .L_276)
.L_276:
        /*007c*/ 	.word	0x00000000
        /*0080*/ 	.short	0x0001
        /*0082*/ 	.short	0x0008
        /*0084*/ 	.byte	0x00, 0xf5, 0x21, 0x00


	//----- nvinfo : EIATTR_KPARAM_INFO
	.align		4
.L_277:
        /*0088*/ 	.byte	0x04, 0x17
        /*008a*/ 	.short	(.L_279 - .L_278)
.L_278:
        /*008c*/ 	.word	0x00000000
        /*0090*/ 	.short	0x0000
        /*0092*/ 	.short	0x0000
        /*0094*/ 	.byte	0x00, 0xf5, 0x21, 0x00


	//----- nvinfo : EIATTR_SPARSE_MMA_MASK
	.align		4
.L_279:
        /*0098*/ 	.byte	0x03, 0x50
        /*009a*/ 	.short	0x0000


	//----- nvinfo : EIATTR_MAXREG_COUNT
	.align		4
        /*009c*/ 	.byte	0x03, 0x1b
        /*009e*/ 	.short	0x00ff


	//----- nvinfo : EIATTR_MERCURY_ISA_VERSION
	.align		4
        /*00a0*/ 	.byte	0x03, 0x5f
        /*00a2*/ 	.short	0x0101


	//----- nvinfo : EIATTR_VRC_CTA_INIT_COUNT
	.align		4
        /*00a4*/ 	.byte	0x02, 0x4a
	.zero		1
	.zero		1


	//----- nvinfo : EIATTR_EXIT_INSTR_OFFSETS
	.align		4
        /*00a8*/ 	.byte	0x04, 0x1c
        /*00aa*/ 	.short	(.L_281 - .L_280)


	//   ....[0]....
.L_280:
        /*00ac*/ 	.word	0x00000080


	//   ....[1]....
        /*00b0*/ 	.word	0x00000600


	//----- nvinfo : EIATTR_CRS_STACK_SIZE
	.align		4
.L_281:
        /*00b4*/ 	.byte	0x04, 0x1e
        /*00b6*/ 	.short	(.L_283 - .L_282)
.L_282:
        /*00b8*/ 	.word	0x00000000


	//----- nvinfo : EIATTR_CBANK_PARAM_SIZE
	.align		4
.L_283:
        /*00bc*/ 	.byte	0x03, 0x19
        /*00be*/ 	.short	0x0048


	//----- nvinfo : EIATTR_PARAM_CBANK
	.align		4
        /*00c0*/ 	.byte	0x04, 0x0a
        /*00c2*/ 	.short	(.L_285 - .L_284)
	.align		4
.L_284:
        /*00c4*/ 	.word	index@(.nv.constant0._ZN4Dune4Cuda10device_umvIdEEvPKT_PS2_S4_PKmS7_mmmm)
        /*00c8*/ 	.short	0x0380
        /*00ca*/ 	.short	0x0048


	//----- nvinfo : EIATTR_SW_WAR
	.align		4
.L_285:
        /*00cc*/ 	.byte	0x04, 0x36
        /*00ce*/ 	.short	(.L_287 - .L_286)
.L_286:
        /*00d0*/ 	.word	0x00000008
.L_287:


//--------------------- .nv.info._ZN4Dune4Cuda10device_umvIfEEvPKT_PS2_S4_PKmS7_mmmm --------------------------
	.section	.nv.info._ZN4Dune4Cuda10device_umvIfEEvPKT_PS2_S4_PKmS7_mmmm,"",@"SHT_CUDA_INFO"
	.sectionflags	@""
	.align	4


	//----- nvinfo : EIATTR_CUDA_API_VERSION
	.align		4
        /*0000*/ 	.byte	0x04, 0x37
        /*0002*/ 	.short	(.L_289 - .L_288)
.L_288:
        /*0004*/ 	.word	0x00000082


	//----- nvinfo : EIATTR_KPARAM_INFO
	.align		4
.L_289:
        /*0008*/ 	.byte	0x04, 0x17
        /*000a*/ 	.short	(.L_291 - .L_290)
.L_290:
        /*000c*/ 	.word	0x00000000
        /*0010*/ 	.short	0x0008
        /*0012*/ 	.short	0x0040
        /*0014*/ 	.byte	0x00, 0xf0, 0x21, 0x00


	//----- nvinfo : EIATTR_KPARAM_INFO
	.align		4
.L_291:
        /*0018*/ 	.byte	0x04, 0x17
        /*001a*/ 	.short	(.L_293 - .L_292)
.L_292:
        /*001c*/ 	.word	0x00000000
        /*0020*/ 	.short	0x0007
        /*0022*/ 	.short	0x0038
        /*0024*/ 	.byte	0x00, 0xf0, 0x21, 0x00


	//----- nvinfo : EIATTR_KPARAM_INFO
	.align		4
.L_293:
        /*0028*/ 	.byte	0x04, 0x17
        /*002a*/ 	.short	(.L_295 - .L_294)
.L_294:
        /*002c*/ 	.word	0x00000000
        /*0030*/ 	.short	0x0006
        /*0032*/ 	.short	0x0030
        /*0034*/ 	.byte	0x00, 0xf0, 0x21, 0x00


	//----- nvinfo : EIATTR_KPARAM_INFO
	.align		4
.L_295:
        /*0038*/ 	.byte	0x04, 0x17
        /*003a*/ 	.short	(.L_297 - .L_296)
.L_296:
        /*003c*/ 	.word	0x00000000
        /*0040*/ 	.short	0x0005
        /*0042*/ 	.short	0x0028
        /*0044*/ 	.byte	0x00, 0xf0, 0x21, 0x00


	//----- nvinfo : EIATTR_KPARAM_INFO
	.align		4
.L_297:
        /*0048*/ 	.byte	0x04, 0x17
        /*004a*/ 	.short	(.L_299 - .L_298)
.L_298:
        /*004c*/ 	.word	0x00000000
        /*0050*/ 	.short	0x0004
        /*0052*/ 	.short	0x0020
        /*0054*/ 	.byte	0x00, 0xf5, 0x21, 0x00


	//----- nvinfo : EIATTR_KPARAM_INFO
	.align		4
.L_299:
        /*0058*/ 	.byte	0x04, 0x17
        /*005a*/ 	.short	(.L_301 - .L_300)
.L_300:
        /*005c*/ 	.word	0x00000000
        /*0060*/ 	.short	0x0003
        /*0062*/ 	.short	0x0018
        /*0064*/ 	.byte	0x00, 0xf5, 0x21, 0x00


	//----- nvinfo : EIATTR_KPARAM_INFO
	.align		4
.L_301:
        /*0068*/ 	.byte	0x04, 0x17
        /*006a*/ 	.short	(.L_303 - .L_302)
.L_302:
        /*006c*/ 	.word	0x00000000
        /*0070*/ 	.short	0x0002
        /*0072*/ 	.short	0x0010
        /*0074*/ 	.byte	0x00, 0xf5, 0x21, 0x00


	//----- nvinfo : EIATTR_KPARAM_INFO
	.align		4
.L_303:
        /*0078*/ 	.byte	0x04, 0x17
        /*007a*/ 	.short	(.L_305 - .L_304)
.L_304:
        /*007c*/ 	.word	0x00000000
        /*0080*/ 	.short	0x0001
        /*0082*/ 	.short	0x0008
        /*0084*/ 	.byte	0x00, 0xf5, 0x21, 0x00


	//----- nvinfo : EIATTR_KPARAM_INFO
	.align		4
.L_305:
        /*0088*/ 	.byte	0x04, 0x17
        /*008a*/ 	.short	(.L_307 - .L_306)
.L_306:
        /*008c*/ 	.word	0x00000000
        /*0090*/ 	.short	0x0000
        /*0092*/ 	.short	0x0000
        /*0094*/ 	.byte	0x00, 0xf5, 0x21, 0x00


	//----- nvinfo : EIATTR_SPARSE_MMA_MASK
	.align		4
.L_307:
        /*0098*/ 	.byte	0x03, 0x50
        /*009a*/ 	.short	0x0000


	//----- nvinfo : EIATTR_MAXREG_COUNT
	.align		4
        /*009c*/ 	.byte	0x03, 0x1b
        /*009e*/ 	.short	0x00ff


	//----- nvinfo : EIATTR_MERCURY_ISA_VERSION
	.align		4
        /*00a0*/ 	.byte	0x03, 0x5f
        /*00a2*/ 	.short	0x0101


	//----- nvinfo : EIATTR_VRC_CTA_INIT_COUNT
	.align		4
        /*00a4*/ 	.byte	0x02, 0x4a
	.zero		1
	.zero		1


	//----- nvinfo : EIATTR_EXIT_INSTR_OFFSETS
	.align		4
        /*00a8*/ 	.byte	0x04, 0x1c
        /*00aa*/ 	.short	(.L_309 - .L_308)


	//   ....[0]....
.L_308:
        /*00ac*/ 	.word	0x00000080


	//   ....[1]....
        /*00b0*/ 	.word	0x000005e0


	//----- nvinfo : EIATTR_CRS_STACK_SIZE
	.align		4
.L_309:
        /*00b4*/ 	.byte	0x04, 0x1e
        /*00b6*/ 	.short	(.L_311 - .L_310)
.L_310:
        /*00b8*/ 	.word	0x00000000


	//----- nvinfo : EIATTR_CBANK_PARAM_SIZE
	.align		4
.L_311:
        /*00bc*/ 	.byte	0x03, 0x19
        /*00be*/ 	.short	0x0048


	//----- nvinfo : EIATTR_PARAM_CBANK
	.align		4
        /*00c0*/ 	.byte	0x04, 0x0a
        /*00c2*/ 	.short	(.L_313 - .L_312)
	.align		4
.L_312:
        /*00c4*/ 	.word	index@(.nv.constant0._ZN4Dune4Cuda10device_umvIfEEvPKT_PS2_S4_PKmS7_mmmm)
        /*00c8*/ 	.short	0x0380
        /*00ca*/ 	.short	0x0048


	//----- nvinfo : EIATTR_SW_WAR
	.align		4
.L_313:
        /*00cc*/ 	.byte	0x04, 0x36
        /*00ce*/ 	.short	(.L_315 - .L_314)
.L_314:
        /*00d0*/ 	.word	0x00000008
.L_315:


//--------------------- .nv.info._ZN4Dune4Cuda9device_mvIdEEvPKT_PS2_S4_PKmS7_mmmm --------------------------
	.section	.nv.info._ZN4Dune4Cuda9device_mvIdEEvPKT_PS2_S4_PKmS7_mmmm,"",@"SHT_CUDA_INFO"
	.sectionflags	@""
	.align	4


	//----- nvinfo : EIATTR_CUDA_API_VERSION
	.align		4
        /*0000*/ 	.byte	0x04, 0x37
        /*0002*/ 	.short	(.L_317 - .L_316)
.L_316:
        /*0004*/ 	.word	0x00000082


	//----- nvinfo : EIATTR_KPARAM_INFO
	.align		4
.L_317:
        /*0008*/ 	.byte	0x04, 0x17
        /*000a*/ 	.short	(.L_319 - .L_318)
.L_318:
        /*000c*/ 	.word	0x00000000
        /*0010*/ 	.short	0x0008
        /*0012*/ 	.short	0x0040
        /*0014*/ 	.byte	0x00, 0xf0, 0x21, 0x00


	//----- nvinfo : EIATTR_KPARAM_INFO
	.align		4
.L_319:
        /*0018*/ 	.byte	0x04, 0x17
        /*001a*/ 	.short	(.L_321 - .L_320)
.L_320:
        /*001c*/ 	.word	0x00000000
        /*0020*/ 	.short	0x0007
        /*0022*/ 	.short	0x0038
        /*0024*/ 	.byte	0x00, 0xf0, 0x21, 0x00


	//----- nvinfo : EIATTR_KPARAM_INFO
	.align		4
.L_321:
        /*0028*/ 	.byte	0x04, 0x17
        /*002a*/ 	.short	(.L_323 - .L_322)
.L_322:
        /*002c*/ 	.word	0x00000000
        /*0030*/ 	.short	0x0006
        /*0032*/ 	.short	0x0030
        /*0034*/ 	.byte	0x00, 0xf0, 0x21, 0x00


	//----- nvinfo : EIATTR_KPARAM_INFO
	.align		4
.L_323:
        /*0038*/ 	.byte	0x04, 0x17
        /*003a*/ 	.short	(.L_325 - .L_324)
.L_324:
        /*003c*/ 	.word	0x00000000
        /*0040*/ 	.short	0x0005
        /*0042*/ 	.short	0x0028
        /*0044*/ 	.byte	0x00, 0xf0, 0x21, 0x00


	//----- nvinfo : EIATTR_KPARAM_INFO
	.align		4
.L_325:
        /*0048*/ 	.byte	0x04, 0x17
        /*004a*/ 	.short	(.L_327 - .L_326)
.L_326:
        /*004c*/ 	.word	0x00000000
        /*0050*/ 	.short	0x0004
        /*0052*/ 	.short	0x0020
        /*0054*/ 	.byte	0x00, 0xf5, 0x21, 0x00


	//----- nvinfo : EIATTR_KPARAM_INFO
	.align		4
.L_327:
        /*0058*/ 	.byte	0x04, 0x17
        /*005a*/ 	.short	(.L_329 - .L_328)
.L_328:
        /*005c*/ 	.word	0x00000000
        /*0060*/ 	.short	0x0003
        /*0062*/ 	.short	0x0018
        /*0064*/ 	.byte	0x00, 0xf5, 0x21, 0x00


	//----- nvinfo : EIATTR_KPARAM_INFO
	.align		4
.L_329:
        /*0068*/ 	.byte	0x04, 0x17
        /*006a*/ 	.short	(.L_331 - .L_330)
.L_330:
        /*006c*/ 	.word	0x00000000
        /*0070*/ 	.short	0x0002
        /*0072*/ 	.short	0x0010
        /*0074*/ 	.byte	0x00, 0xf5, 0x21, 0x00


	//----- nvinfo : EIATTR_KPARAM_INFO
	.align		4
.L_331:
        /*0078*/ 	.byte	0x04, 0x17
        /*007a*/ 	.short	(.L_333 - .L_332)
.L_332:
        /*007c*/ 	.word	0x00000000
        /*0080*/ 	.short	0x0001
        /*0082*/ 	.short	0x0008
        /*0084*/ 	.byte	0x00, 0xf5, 0x21, 0x00


	//----- nvinfo : EIATTR_KPARAM_INFO
	.align		4
.L_333:
        /*0088*/ 	.byte	0x04, 0x17
        /*008a*/ 	.short	(.L_335 - .L_334)
.L_334:
        /*008c*/ 	.word	0x00000000
        /*0090*/ 	.short	0x0000
        /*0092*/ 	.short	0x0000
        /*0094*/ 	.byte	0x00, 0xf5, 0x21, 0x00


	//----- nvinfo : EIATTR_SPARSE_MMA_MASK
	.align		4
.L_335:
        /*0098*/ 	.byte	0x03, 0x50
        /*009a*/ 	.short	0x0000


	//----- nvinfo : EIATTR_MAXREG_COUNT
	.align		4
        /*009c*/ 	.byte	0x03, 0x1b
        /*009e*/ 	.short	0x00ff


	//----- nvinfo : EIATTR_MERCURY_ISA_VERSION
	.align		4
        /*00a0*/ 	.byte	0x03, 0x5f
        /*00a2*/ 	.short	0x0101


	//----- nvinfo : EIATTR_VRC_CTA_INIT_COUNT
	.align		4
        /*00a4*/ 	.byte	0x02, 0x4a
	.zero		1
	.zero		1


	//----- nvinfo : EIATTR_EXIT_INSTR_OFFSETS
	.align		4
        /*00a8*/ 	.byte	0x04, 0x1c
        /*00aa*/ 	.short	(.L_337 - .L_336)


	//   ....[0]....
.L_336:
        /*00ac*/ 	.word	0x00000080


	//   ....[1]....
        /*00b0*/ 	.word	0x00000600


	//----- nvinfo : EIATTR_CRS_STACK_SIZE
	.align		4
.L_337:
        /*00b4*/ 	.byte	0x04, 0x1e
        /*00b6*/ 	.short	(.L_339 - .L_338)
.L_338:
        /*00b8*/ 	.word	0x00000000


	//----- nvinfo : EIATTR_CBANK_PARAM_SIZE
	.align		4
.L_339:
        /*00bc*/ 	.byte	0x03, 0x19
        /*00be*/ 	.short	0x0048


	//----- nvinfo : EIATTR_PARAM_CBANK
	.align		4
        /*00c0*/ 	.byte	0x04, 0x0a
        /*00c2*/ 	.short	(.L_341 - .L_340)
	.align		4
.L_340:
        /*00c4*/ 	.word	index@(.nv.constant0._ZN4Dune4Cuda9device_mvIdEEvPKT_PS2_S4_PKmS7_mmmm)
        /*00c8*/ 	.short	0x0380
        /*00ca*/ 	.short	0x0048


	//----- nvinfo : EIATTR_SW_WAR
	.align		4
.L_341:
        /*00cc*/ 	.byte	0x04, 0x36
        /*00ce*/ 	.short	(.L_343 - .L_342)
.L_342:
        /*00d0*/ 	.word	0x00000008
.L_343:


//--------------------- .nv.info._ZN4Dune4Cuda9device_mvIfEEvPKT_PS2_S4_PKmS7_mmmm --------------------------
	.section	.nv.info._ZN4Dune4Cuda9device_mvIfEEvPKT_PS2_S4_PKmS7_mmmm,"",@"SHT_CUDA_INFO"
	.sectionflags	@""
	.align	4


	//----- nvinfo : EIATTR_CUDA_API_VERSION
	.align		4
        /*0000*/ 	.byte	0x04, 0x37
        /*0002*/ 	.short	(.L_345 - .L_344)
.L_344:
        /*0004*/ 	.word	0x00000082


	//----- nvinfo : EIATTR_KPARAM_INFO
	.align		4
.L_345:
        /*0008*/ 	.byte	0x04, 0x17
        /*000a*/ 	.short	(.L_347 - .L_346)
.L_346:
        /*000c*/ 	.word	0x00000000
        /*0010*/ 	.short	0x0008
        /*0012*/ 	.short	0x0040
        /*0014*/ 	.byte	0x00, 0xf0, 0x21, 0x00


	//----- nvinfo : EIATTR_KPARAM_INFO
	.align		4
.L_347:
        /*0018*/ 	.byte	0x04, 0x17
        /*001a*/ 	.short	(.L_349 - .L_348)
.L_348:
        /*001c*/ 	.word	0x00000000
        /*0020*/ 	.short	0x0007
        /*0022*/ 	.short	0x0038
        /*0024*/ 	.byte	0x00, 0xf0, 0x21, 0x00


	//----- nvinfo : EIATTR_KPARAM_INFO
	.align		4
.L_349:
        /*0028*/ 	.byte	0x04, 0x17
        /*002a*/ 	.short	(.L_351 - .L_350)
.L_350:
        /*002c*/ 	.word	0x00000000
        /*0030*/ 	.short	0x0006
        /*0032*/ 	.short	0x0030
        /*0034*/ 	.byte	0x00, 0xf0, 0x21, 0x00


	//----- nvinfo : EIATTR_KPARAM_INFO
	.align		4
.L_351:
        /*0038*/ 	.byte	0x04, 0x17
        /*003a*/ 	.short	(.L_353 - .L_352)
.L_352:
        /*003c*/ 	.word	0x00000000
        /*0040*/ 	.short	0x0005
        /*0042*/ 	.short	0x0028
        /*0044*/ 	.byte	0x00, 0xf0, 0x21, 0x00


	//----- nvinfo : EIATTR_KPARAM_INFO
	.align		4
.L_353:
        /*0048*/ 	.byte	0x04, 0x17
        /*004a*/ 	.short	(.L_355 - .L_354)
.L_354:
        /*004c*/ 	.word	0x00000000
        /*0050*/ 	.short	0x0004
        /*0052*/ 	.short	0x0020
        /*0054*/ 	.byte	0x00, 0xf5, 0x21, 0x00


	//----- nvinfo : EIATTR_KPARAM_INFO
	.align		4
.L_355:
        /*0058*/ 	.byte	0x04, 0x17
        /*005a*/ 	.short	(.L_357 - .L_356)
.L_356:
        /*005c*/ 	.word	0x00000000
        /*0060*/ 	.short	0x0003
        /*0062*/ 	.short	0x0018
        /*0064*/ 	.byte	0x00, 0xf5, 0x21, 0x00


	//----- nvinfo : EIATTR_KPARAM_INFO
	.align		4
.L_357:
        /*0068*/ 	.byte	0x04, 0x17
        /*006a*/ 	.short	(.L_359 - .L_358)
.L_358:
        /*006c*/ 	.word	0x00000000
        /*0070*/ 	.short	0x0002
        /*0072*/ 	.short	0x0010
        /*0074*/ 	.byte	0x00, 0xf5, 0x21, 0x00


	//----- nvinfo : EIATTR_KPARAM_INFO
	.align		4
.L_359:
        /*0078*/ 	.byte	0x04, 0x17
        /*007a*/ 	.short	(.L_361 - .L_360)
.L_360:
        /*007c*/ 	.word	0x00000000
        /*0080*/ 	.short	0x0001
        /*0082*/ 	.short	0x0008
        /*0084*/ 	.byte	0x00, 0xf5, 0x21, 0x00


	//----- nvinfo : EIATTR_KPARAM_INFO
	.align		4
.L_361:
        /*0088*/ 	.byte	0x04, 0x17
        /*008a*/ 	.short	(.L_363 - .L_362)
.L_362:
        /*008c*/ 	.word	0x00000000
        /*0090*/ 	.short	0x0000
        /*0092*/ 	.short	0x0000
        /*0094*/ 	.byte	0x00, 0xf5, 0x21, 0x00


	//----- nvinfo : EIATTR_SPARSE_MMA_MASK
	.align		4
.L_363:
        /*0098*/ 	.byte	0x03, 0x50
        /*009a*/ 	.short	0x0000


	//----- nvinfo : EIATTR_MAXREG_COUNT
	.align		4
        /*009c*/ 	.byte	0x03, 0x1b
        /*009e*/ 	.short	0x00ff


	//----- nvinfo : EIATTR_MERCURY_ISA_VERSION
	.align		4
        /*00a0*/ 	.byte	0x03, 0x5f
        /*00a2*/ 	.short	0x0101


	//----- nvinfo : EIATTR_VRC_CTA_INIT_COUNT
	.align		4
        /*00a4*/ 	.byte	0x02, 0x4a
	.zero		1
	.zero		1


	//----- nvinfo : EIATTR_EXIT_INSTR_OFFSETS
	.align		4
        /*00a8*/ 	.byte	0x04, 0x1c
        /*00aa*/ 	.short	(.L_365 - .L_364)


	//   ....[0]....
.L_364:
        /*00ac*/ 	.word	0x00000080


	//   ....[1]....
        /*00b0*/ 	.word	0x000005e0


	//----- nvinfo : EIATTR_CRS_STACK_SIZE
	.align		4
.L_365:
        /*00b4*/ 	.byte	0x04, 0x1e
        /*00b6*/ 	.short	(.L_367 - .L_366)
.L_366:
        /*00b8*/ 	.word	0x00000000


	//----- nvinfo : EIATTR_CBANK_PARAM_SIZE
	.align		4
.L_367:
        /*00bc*/ 	.byte	0x03, 0x19
        /*00be*/ 	.short	0x0048


	//----- nvinfo : EIATTR_PARAM_CBANK
	.align		4
        /*00c0*/ 	.byte	0x04, 0x0a
        /*00c2*/ 	.short	(.L_369 - .L_368)
	.align		4
.L_368:
        /*00c4*/ 	.word	index@(.nv.constant0._ZN4Dune4Cuda9device_mvIfEEvPKT_PS2_S4_PKmS7_mmmm)
        /*00c8*/ 	.short	0x0380
        /*00ca*/ 	.short	0x0048


	//----- nvinfo : EIATTR_SW_WAR
	.align		4
.L_369:
        /*00cc*/ 	.byte	0x04, 0x36
        /*00ce*/ 	.short	(.L_371 - .L_370)
.L_370:
        /*00d0*/ 	.word	0x00000008
.L_371:


//--------------------- .nv.callgraph             --------------------------
	.section	.nv.callgraph,"",@"SHT_CUDA_CALLGRAPH"
	.align	4
	.sectionentsize	8
	.align		4
        /*0000*/ 	.word	0x00000000
	.align		4
        /*0004*/ 	.word	0xffffffff
	.align		4
        /*0008*/ 	.word	0x00000000
	.align		4
        /*000c*/ 	.word	0xfffffffe
	.align		4
        /*0010*/ 	.word	0x00000000
	.align		4
        /*0014*/ 	.word	0xfffffffd
	.align		4
        /*0018*/ 	.word	0x00000000
	.align		4
        /*001c*/ 	.word	0xfffffffc


//--------------------- .text._ZN4Dune4Cuda24device_sequential_jacobiIdEEvPKT_S4_PS2_S4_PKmS7_mmmm --------------------------
	.section	.text._ZN4Dune4Cuda24device_sequential_jacobiIdEEvPKT_S4_PS2_S4_PKmS7_mmmm,"ax",@progbits
	.align	128
        .global         _ZN4Dune4Cuda24device_sequential_jacobiIdEEvPKT_S4_PS2_S4_PKmS7_mmmm
        .type           _ZN4Dune4Cuda24device_sequential_jacobiIdEEvPKT_S4_PS2_S4_PKmS7_mmmm,@function
        .size           _ZN4Dune4Cuda24device_sequential_jacobiIdEEvPKT_S4_PS2_S4_PKmS7_mmmm,(.L_x_81 - _ZN4Dune4Cuda24device_sequential_jacobiIdEEvPKT_S4_PS2_S4_PKmS7_mmmm)
        .other          _ZN4Dune4Cuda24device_sequential_jacobiIdEEvPKT_S4_PS2_S4_PKmS7_mmmm,@"STO_CUDA_ENTRY STV_DEFAULT"
_ZN4Dune4Cuda24device_sequential_jacobiIdEEvPKT_S4_PS2_S4_PKmS7_mmmm:
.text._ZN4Dune4Cuda24device_sequential_jacobiIdEEvPKT_S4_PS2_S4_PKmS7_mmmm:
[----:B------:R-:W-:Y:S01]  /*0000*/  LDC R1, c[0x0][0x37c] ;  /* 0x0000df00ff017b82 */ /* 0x000fe20000000800 */
[----:B------:R-:W0:Y:S01]  /*0010*/  S2R R2, SR_TID.X ;  /* 0x0000000000027919 */ /* 0x000e220000002100 */
[----:B------:R-:W0:Y:S01]  /*0020*/  LDCU UR4, c[0x0][0x360] ;  /* 0x00006c00ff0477ac */ /* 0x000e220008000800 */
[----:B------:R-:W0:Y:S01]  /*0030*/  S2R R3, SR_CTAID.X ;  /* 0x0000000000037919 */ /* 0x000e220000002500 */
[----:B------:R-:W1:Y:S01]  /*0040*/  LDCU.64 UR6, c[0x0][0x3b0] ;  /* 0x00007600ff0677ac */ /* 0x000e620008000a00 */
[----:B0-----:R-:W-:-:S05]  /*0050*/  IMAD R2, R3, UR4, R2 ;  /* 0x0000000403027c24 */ /* 0x001fca000f8e0202 */
[----:B-1----:R-:W-:-:S04]  /*0060*/  ISETP.GE.U32.AND P0, PT, R2, UR6, PT ;  /* 0x0000000602007c0c */ /* 0x002fc8000bf06070 */
[----:B------:R-:W-:-:S13]  /*0070*/  ISETP.GE.U32.AND.EX P0, PT, RZ, UR7, PT, P0 ;  /* 0x00000007ff007c0c */ /* 0x000fda000bf06100 */
[----:B------:R-:W-:Y:S05]  /*0080*/  @P0 EXIT ;  /* 0x000000000000094d */ /* 0x000fea0003800000 */
[----:B------:R-:W0:Y:S01]  /*0090*/  LDCU.64 UR4, c[0x0][0x388] ;  /* 0x00007100ff0477ac */ /* 0x000e220008000a00 */
[----:B------:R-:W-:Y:S01]  /*00a0*/  IMAD.SHL.U32 R0, R2, 0x8, RZ ;  /* 0x0000000802007824 */ /* 0x000fe200078e00ff */
[----:B------:R-:W-:Y:S01]  /*00b0*/  SHF.R.U32.HI R13, RZ, 0x1d, R2 ;  /* 0x0000001dff0d7819 */ /* 0x000fe20000011602 */
[----:B------:R-:W1:Y:S03]  /*00c0*/  LDCU.64 UR6, c[0x0][0x358] ;  /* 0x00006b00ff0677ac */ /* 0x000e660008000a00 */
[----:B0-----:R-:W-:Y:S01]  /*00d0*/  IADD3 R4, P0, PT, R0, UR4, RZ ;  /* 0x0000000400047c10 */ /* 0x001fe2000ff1e0ff */
[----:B------:R-:W0:Y:S03]  /*00e0*/  LDCU UR4, c[0x0][0x3bc] ;  /* 0x00007780ff0477ac */ /* 0x000e260008000800 */
[----:B------:R-:W-:-:S06]  /*00f0*/  IADD3.X R5, PT, PT, R13, UR5, RZ, P0, !PT ;  /* 0x000000050d057c10 */ /* 0x000fcc00087fe4ff */
[----:B-1----:R-:W5:Y:S01]  /*0100*/  LDG.E.64 R4, desc[UR6][R4.64] ;  /* 0x0000000604047981 */ /* 0x002f62000c1e1b00 */
[----:B------:R-:W1:Y:S01]  /*0110*/  LDCU.64 UR8, c[0x0][0x3c8] ;  /* 0x00007900ff0877ac */ /* 0x000e620008000a00 */
[----:B0-----:R-:W-:Y:S01]  /*0120*/  UISETP.NE.U32.AND UP0, UPT, UR4, URZ, UPT ;  /* 0x000000ff0400728c */ /* 0x001fe2000bf05070 */
[----:B-1----:R-:W-:Y:S02]  /*0130*/  IMAD.U32 R6, RZ, RZ, UR8 ;  /* 0x00000008ff067e24 */ /* 0x002fe4000f8e00ff */
[----:B------:R-:W-:-:S06]  /*0140*/  IMAD.U32 R7, RZ, RZ, UR9 ;  /* 0x00000009ff077e24 */ /* 0x000fcc000f8e00ff */
[----:B------:R-:W-:Y:S05]  /*0150*/  BRA.U UP0, `(.L_x_0) ;  /* 0x0000000100607547 */ /* 0x000fea000b800000 */
[----:B------:R-:W0:Y:S01]  /*0160*/  LDCU UR4, c[0x0][0x3b8] ;  /* 0x00007700ff0477ac */ /* 0x000e220008000800 */
[----:B------:R-:W-:Y:S01]  /*0170*/  IMAD.MOV.U32 R17, RZ, RZ, RZ ;  /* 0x000000ffff117224 */ /* 0x000fe200078e00ff */
[----:B0-----:R-:W0:Y:S01]  /*0180*/  I2F.U32.RP R10, UR4 ;  /* 0x00000004000a7d06 */ /* 0x001e220008209000 */
[----:B------:R-:W-:-:S07]  /*0190*/  ISETP.NE.U32.AND P2, PT, RZ, UR4, PT ;  /* 0x00000004ff007c0c */ /* 0x000fce000bf45070 */
[----:B0-----:R-:W0:Y:S02]  /*01a0*/  MUFU.RCP R10, R10 ;  /* 0x0000000a000a7308 */ /* 0x001e240000001000 */
[----:B0-----:R-:W-:-:S06]  /*01b0*/  VIADD R8, R10, 0xffffffe ;  /* 0x0ffffffe0a087836 */ /* 0x001fcc0000000000 */
[----:B------:R0:W1:Y:S02]  /*01c0*/  F2I.FTZ.U32.TRUNC.NTZ R9, R8 ;  /* 0x0000000800097305 */ /* 0x000064000021f000 */
[----:B0-----:R-:W-:Y:S02]  /*01d0*/  IMAD.MOV.U32 R8, RZ, RZ, RZ ;  /* 0x000000ffff087224 */ /* 0x001fe400078e00ff */
[----:B-1----:R-:W-:-:S04]  /*01e0*/  IMAD.MOV R11, RZ, RZ, -R9 ;  /* 0x000000ffff0b7224 */ /* 0x002fc800078e0a09 */
[----:B------:R-:W-:-:S04]  /*01f0*/  IMAD R11, R11, UR4, RZ ;  /* 0x000000040b0b7c24 */ /* 0x000fc8000f8e02ff */
[----:B------:R-:W-:-:S06]  /*0200*/  IMAD.HI.U32 R9, R9, R11, R8 ;  /* 0x0000000b09097227 */ /* 0x000fcc00078e0008 */
[----:B------:R-:W-:-:S04]  /*0210*/  IMAD.HI.U32 R8, R9, R2, RZ ;  /* 0x0000000209087227 */ /* 0x000fc800078e00ff */
[----:B------:R-:W-:-:S04]  /*0220*/  IMAD.MOV R9, RZ, RZ, -R8 ;  /* 0x000000ffff097224 */ /* 0x000fc800078e0a08 */
[----:B------:R-:W-:-:S05]  /*0230*/  IMAD R9, R9, UR4, R2 ;  /* 0x0000000409097c24 */ /* 0x000fca000f8e0202 */
[----:B------:R-:W-:-:S13]  /*0240*/  ISETP.GE.U32.AND P0, PT, R9, UR4, PT ;  /* 0x0000000409007c0c */ /* 0x000fda000bf06070 */
[----:B------:R-:W-:Y:S02]  /*0250*/  @P0 VIADD R9, R9, -UR4 ;  /* 0x8000000409090c36 */ /* 0x000fe40008000000 */
[----:B------:R-:W-:-:S03]  /*0260*/  @P0 VIADD R8, R8, 0x1 ;  /* 0x0000000108080836 */ /* 0x000fc60000000000 */
[----:B------:R-:W-:Y:S01]  /*0270*/  ISETP.GE.U32.AND P1, PT, R9, UR4, PT ;  /* 0x0000000409007c0c */ /* 0x000fe2000bf26070 */
[----:B------:R-:W-:-:S12]  /*0280*/  IMAD.MOV.U32 R9, RZ, RZ, RZ ;  /* 0x000000ffff097224 */ /* 0x000fd800078e00ff */
[----:B------:R-:W-:Y:S01]  /*0290*/  @P1 VIADD R8, R8, 0x1 ;  /* 0x0000000108081836 */ /* 0x000fe20000000000 */
[----:B------:R-:W-:-:S05]  /*02a0*/  @!P2 LOP3.LUT R8, RZ, UR4, RZ, 0x33, !PT ;  /* 0x00000004ff08ac12 */ /* 0x000fca000f8e33ff */
[----:B------:R-:W-:-:S04]  /*02b0*/  IMAD.MOV R19, RZ, RZ, -R8 ;  /* 0x000000ffff137224 */ /* 0x000fc800078e0a08 */
[----:B------:R-:W-:Y:S01]  /*02c0*/  IMAD R19, R19, UR4, R2 ;  /* 0x0000000413137c24 */ /* 0x000fe2000f8e0202 */
[----:B------:R-:W-:Y:S06]  /*02d0*/  BRA `(.L_x_1) ;  /* 0x0000000000347947 */ /* 0x000fec0003800000 */
.L_x_0:
[----:B------:R-:W-:-:S07]  /*02e0*/  MOV R10, 0x300 ;  /* 0x00000300000a7802 */ /* 0x000fce0000000f00 */
[----:B-----5:R-:W-:Y:S05]  /*02f0*/  CALL.REL.NOINC `($__internal_1_$__cuda_sm20_div_u64) ;  /* 0x0000000800c87944 */ /* 0x020fea0003c00000 */
[----:B------:R-:W0:Y:S01]  /*0300*/  LDCU.64 UR4, c[0x0][0x3b8] ;  /* 0x00007700ff0477ac */ /* 0x000e220008000a00 */
[----:B------:R-:W-:Y:S01]  /*0310*/  IADD3 R17, P0, PT, RZ, -R12, RZ ;  /* 0x8000000cff117210 */ /* 0x000fe20007f1e0ff */
[----:B------:R-:W-:-:S04]  /*0320*/  IMAD.MOV.U32 R3, RZ, RZ, RZ ;  /* 0x000000ffff037224 */ /* 0x000fc800078e00ff */
[----:B------:R-:W-:-:S04]  /*0330*/  IMAD.X R10, RZ, RZ, ~R15, P0 ;  /* 0x000000ffff0a7224 */ /* 0x000fc800000e0e0f */
[----:B0-----:R-:W-:Y:S02]  /*0340*/  IMAD R10, R10, UR4, RZ ;  /* 0x000000040a0a7c24 */ /* 0x001fe4000f8e02ff */
[----:B------:R-:W-:-:S04]  /*0350*/  IMAD.WIDE.U32 R8, R17, UR4, R2 ;  /* 0x0000000411087c25 */ /* 0x000fc8000f8e0002 */
[----:B------:R-:W-:Y:S02]  /*0360*/  IMAD R17, R17, UR5, R10 ;  /* 0x0000000511117c24 */ /* 0x000fe4000f8e020a */
[----:B------:R-:W-:Y:S02]  /*0370*/  IMAD.MOV.U32 R19, RZ, RZ, R8 ;  /* 0x000000ffff137224 */ /* 0x000fe400078e0008 */
[----:B------:R-:W-:Y:S02]  /*0380*/  IMAD.IADD R17, R9, 0x1, R17 ;  /* 0x0000000109117824 */ /* 0x000fe400078e0211 */
[----:B------:R-:W-:Y:S02]  /*0390*/  IMAD.MOV.U32 R8, RZ, RZ, R12 ;  /* 0x000000ffff087224 */ /* 0x000fe400078e000c */
[----:B------:R-:W-:-:S07]  /*03a0*/  IMAD.MOV.U32 R9, RZ, RZ, R15 ;  /* 0x000000ffff097224 */ /* 0x000fce00078e000f */
.L_x_1:
[----:B------:R-:W0:Y:S01]  /*03b0*/  LDCU.64 UR4, c[0x0][0x3c0] ;  /* 0x00007800ff0477ac */ /* 0x000e220008000a00 */
[----:B------:R-:W1:Y:S01]  /*03c0*/  LDCU.64 UR8, c[0x0][0x3a0] ;  /* 0x00007400ff0877ac */ /* 0x000e620008000a00 */
[----:B------:R-:W2:Y:S01]  /*03d0*/  LDCU.64 UR10, c[0x0][0x3b8] ;  /* 0x00007700ff0a77ac */ /* 0x000ea20008000a00 */
[----:B0-----:R-:W-:-:S04]  /*03e0*/  UIADD3 UR4, UP0, UPT, UR4, -0x1, URZ ;  /* 0xffffffff04047890 */ /* 0x001fc8000ff1e0ff */
[----:B------:R-:W-:Y:S01]  /*03f0*/  UIADD3.X UR5, UPT, UPT, UR5, -0x1, URZ, UP0, !UPT ;  /* 0xffffffff05057890 */ /* 0x000fe200087fe4ff */
[C---:B-1----:R-:W-:Y:S02]  /*0400*/  LEA R10, P1, R8.reuse, UR8, 0x3 ;  /* 0x00000008080a7c11 */ /* 0x042fe4000f8218ff */
[C---:B------:R-:W-:Y:S02]  /*0410*/  ISETP.NE.U32.AND P0, PT, R8.reuse, UR4, PT ;  /* 0x0000000408007c0c */ /* 0x040fe4000bf05070 */
[----:B------:R-:W-:Y:S01]  /*0420*/  LEA.HI.X R11, R8, UR9, R9, 0x3, P1 ;  /* 0x00000009080b7c11 */ /* 0x000fe200088f1c09 */
[----:B------:R-:W0:Y:S01]  /*0430*/  LDCU.64 UR8, c[0x0][0x398] ;  /* 0x00007300ff0877ac */ /* 0x000e220008000a00 */
[----:B------:R-:W-:-:S03]  /*0440*/  ISETP.NE.AND.EX P0, PT, R9, UR5, PT, P0 ;  /* 0x0000000509007c0c */ /* 0x000fc6000bf05300 */
[----:B------:R-:W3:Y:S01]  /*0450*/  LDG.E.64 R8, desc[UR6][R10.64] ;  /* 0x000000060a087981 */ /* 0x000ee2000c1e1b00 */
[----:B------:R-:W1:Y:S09]  /*0460*/  LDCU.64 UR4, c[0x0][0x3a8] ;  /* 0x00007500ff0477ac */ /* 0x000e720008000a00 */
[----:B------:R-:W4:Y:S01]  /*0470*/  @P0 LDG.E.64 R6, desc[UR6][R10.64+0x8] ;  /* 0x000008060a060981 */ /* 0x000f22000c1e1b00 */
[----:B------:R-:W-:Y:S01]  /*0480*/  BSSY.RECONVERGENT B0, `(.L_x_2) ;  /* 0x0000020000007945 */ /* 0x000fe20003800200 */
[----:B---3--:R-:W-:Y:S01]  /*0490*/  IADD3 R19, P0, PT, R8, R19, RZ ;  /* 0x0000001308137210 */ /* 0x008fe20007f1e0ff */
[----:B------:R-:W-:-:S04]  /*04a0*/  IMAD.MOV.U32 R8, RZ, RZ, 0x0 ;  /* 0x00000000ff087424 */ /* 0x000fc800078e00ff */
[----:B------:R-:W-:Y:S02]  /*04b0*/  IMAD.X R12, R9, 0x1, R17, P0 ;  /* 0x00000001090c7824 */ /* 0x000fe400000e0611 */
[----:B------:R-:W-:Y:S01]  /*04c0*/  IMAD.MOV.U32 R9, RZ, RZ, 0x3ff00000 ;  /* 0x3ff00000ff097424 */ /* 0x000fe200078e00ff */
[----:B----4-:R-:W-:-:S04]  /*04d0*/  ISETP.GE.U32.AND P0, PT, R19, R6, PT ;  /* 0x000000061300720c */ /* 0x010fc80003f06070 */
[----:B------:R-:W-:-:S13]  /*04e0*/  ISETP.GE.U32.AND.EX P0, PT, R12, R7, PT, P0 ;  /* 0x000000070c00720c */ /* 0x000fda0003f06100 */
[----:B012---:R-:W-:Y:S05]  /*04f0*/  @P0 BRA `(.L_x_3) ;  /* 0x0000000000600947 */ /* 0x007fea0003800000 */
[----:B------:R-:W-:Y:S02]  /*0500*/  IMAD.MOV.U32 R8, RZ, RZ, 0x0 ;  /* 0x00000000ff087424 */ /* 0x000fe400078e00ff */
[----:B------:R-:W-:-:S07]  /*0510*/  IMAD.MOV.U32 R9, RZ, RZ, 0x3ff00000 ;  /* 0x3ff00000ff097424 */ /* 0x000fce00078e00ff */
.L_x_4:
[C---:B------:R-:W-:Y:S01]  /*0520*/  IMAD.SHL.U32 R10, R19.reuse, 0x8, RZ ;  /* 0x00000008130a7824 */ /* 0x040fe200078e00ff */
[----:B------:R-:W-:-:S04]  /*0530*/  SHF.L.U64.HI R11, R19, 0x3, R12 ;  /* 0x00000003130b7819 */ /* 0x000fc8000001020c */
[----:B------:R-:W-:-:S04]  /*0540*/  IADD3 R16, P0, PT, R10, UR4, RZ ;  /* 0x000000040a107c10 */ /* 0x000fc8000ff1e0ff */
[----:B------:R-:W-:-:S06]  /*0550*/  IADD3.X R17, PT, PT, R11, UR5, RZ, P0, !PT ;  /* 0x000000050b117c10 */ /* 0x000fcc00087fe4ff */
[----:B------:R-:W2:Y:S01]  /*0560*/  LDG.E.64 R16, desc[UR6][R16.64] ;  /* 0x0000000610107981 */ /* 0x000ea2000c1e1b00 */
[----:B------:R-:W-:-:S04]  /*0570*/  IADD3 R10, P1, PT, R10, UR8, RZ ;  /* 0x000000080a0a7c10 */ /* 0x000fc8000ff3e0ff */
[----:B------:R-:W-:-:S06]  /*0580*/  IADD3.X R11, PT, PT, R11, UR9, RZ, P1, !PT ;  /* 0x000000090b0b7c10 */ /* 0x000fcc0008ffe4ff */
[----:B------:R-:W3:Y:S01]  /*0590*/  LDG.E.64 R10, desc[UR6][R10.64] ;  /* 0x000000060a0a7981 */ /* 0x000ee2000c1e1b00 */
[----:B--2---:R-:W-:-:S04]  /*05a0*/  ISETP.NE.U32.AND P0, PT, R16, R2, PT ;  /* 0x000000021000720c */ /* 0x004fc80003f05070 */
[----:B------:R-:W-:-:S13]  /*05b0*/  ISETP.NE.AND.EX P0, PT, R17, RZ, PT, P0 ;  /* 0x000000ff1100720c */ /* 0x000fda0003f05300 */
[----:B------:R-:W0:Y:S02]  /*05c0*/  @P0 LDC.64 R14, c[0x0][0x380] ;  /* 0x0000e000ff0e0b82 */ /* 0x000e240000000a00 */
[----:B0-----:R-:W-:-:S04]  /*05d0*/  @P0 LEA R14, P2, R16, R14, 0x3 ;  /* 0x0000000e100e0211 */ /* 0x001fc800078418ff */
[----:B------:R-:W-:-:S06]  /*05e0*/  @P0 LEA.HI.X R15, R16, R15, R17, 0x3, P2 ;  /* 0x0000000f100f0211 */ /* 0x000fcc00010f1c11 */
[----:B------:R-:W2:Y:S01]  /*05f0*/  @P0 LDG.E.64 R14, desc[UR6][R14.64] ;  /* 0x000000060e0e0981 */ /* 0x000ea2000c1e1b00 */
[----:B------:R-:W-:-:S04]  /*0600*/  IADD3 R19, P1, PT, R19, UR10, RZ ;  /* 0x0000000a13137c10 */ /* 0x000fc8000ff3e0ff */
[----:B------:R-:W-:Y:S02]  /*0610*/  IADD3.X R12, PT, PT, R12, UR11, RZ, P1, !PT ;  /* 0x0000000b0c0c7c10 */ /* 0x000fe40008ffe4ff */
[----:B------:R-:W-:-:S04]  /*0620*/  ISETP.GE.U32.AND P1, PT, R19, R6, PT ;  /* 0x000000061300720c */ /* 0x000fc80003f26070 */
[----:B------:R-:W-:Y:S01]  /*0630*/  ISETP.GE.U32.AND.EX P1, PT, R12, R7, PT, P1 ;  /* 0x000000070c00720c */ /* 0x000fe20003f26110 */
[----:B---3--:R-:W-:Y:S02]  /*0640*/  @!P0 IMAD.MOV.U32 R8, RZ, RZ, R10 ;  /* 0x000000ffff088224 */ /* 0x008fe400078e000a */
[----:B------:R-:W-:Y:S01]  /*0650*/  @!P0 IMAD.MOV.U32 R9, RZ, RZ, R11 ;  /* 0x000000ffff098224 */ /* 0x000fe200078e000b */
[----:B--2--5:R-:W-:-:S09]  /*0660*/  @P0 DFMA R4, R10, -R14, R4 ;  /* 0x8000000e0a04022b */ /* 0x024fd20000000004 */
[----:B------:R-:W-:Y:S05]  /*0670*/  @!P1 BRA `(.L_x_4) ;  /* 0xfffffffc00a89947 */ /* 0x000fea000383ffff */
.L_x_3:
[----:B------:R-:W-:Y:S05]  /*0680*/  BSYNC.RECONVERGENT B0 ;  /* 0x0000000000007941 */ /* 0x000fea0003800200 */
.L_x_2:
[----:B------:R-:W-:Y:S01]  /*0690*/  DSETP.NEU.AND P0, PT, R8, RZ, PT ;  /* 0x000000ff0800722a */ /* 0x000fe20003f0d000 */
[----:B------:R-:W-:Y:S01]  /*06a0*/  IMAD.MOV.U32 R2, RZ, RZ, 0x1 ;  /* 0x00000001ff027424 */ /* 0x000fe200078e00ff */
[----:B-----5:R-:W-:Y:S01]  /*06b0*/  FSETP.GEU.AND P1, PT, |R5|, 6.5827683646048100446e-37, PT ;  /* 0x036000000500780b */ /* 0x020fe20003f2e200 */
[----:B------:R-:W-:Y:S03]  /*06c0*/  BSSY.RECONVERGENT B0, `(.L_x_5) ;  /* 0x0000011000007945 */ /* 0x000fe60003800200 */
[----:B------:R-:W-:Y:S02]  /*06d0*/  FSEL R7, R9, 1.875, P0 ;  /* 0x3ff0000009077808 */ /* 0x000fe40000000000 */
[----:B------:R-:W-:Y:S02]  /*06e0*/  FSEL R6, R8, RZ, P0 ;  /* 0x000000ff08067208 */ /* 0x000fe40000000000 */
[----:B------:R-:W0:Y:S04]  /*06f0*/  MUFU.RCP64H R3, R7 ;  /* 0x0000000700037308 */ /* 0x000e280000001800 */
[----:B0-----:R-:W-:-:S08]  /*0700*/  DFMA R8, -R6, R2, 1 ;  /* 0x3ff000000608742b */ /* 0x001fd00000000102 */
[----:B------:R-:W-:-:S08]  /*0710*/  DFMA R8, R8, R8, R8 ;  /* 0x000000080808722b */ /* 0x000fd00000000008 */
[----:B------:R-:W-:-:S08]  /*0720*/  DFMA R8, R2, R8, R2 ;  /* 0x000000080208722b */ /* 0x000fd00000000002 */
[----:B------:R-:W-:-:S08]  /*0730*/  DFMA R2, -R6, R8, 1 ;  /* 0x3ff000000602742b */ /* 0x000fd00000000108 */
[----:B------:R-:W-:-:S08]  /*0740*/  DFMA R2, R8, R2, R8 ;  /* 0x000000020802722b */ /* 0x000fd00000000008 */
[----:B------:R-:W-:-:S08]  /*0750*/  DMUL R8, R2, R4 ;  /* 0x0000000402087228 */ /* 0x000fd00000000000 */
[----:B------:R-:W-:-:S08]  /*0760*/  DFMA R10, -R6, R8, R4 ;  /* 0x00000008060a722b */ /* 0x000fd00000000104 */
[----:B------:R-:W-:-:S10]  /*0770*/  DFMA R2, R2, R10, R8 ;  /* 0x0000000a0202722b */ /* 0x000fd40000000008 */
[----:B------:R-:W-:-:S05]  /*0780*/  FFMA R8, RZ, R7, R3 ;  /* 0x00000007ff087223 */ /* 0x000fca0000000003 */
[----:B------:R-:W-:-:S13]  /*0790*/  FSETP.GT.AND P0, PT, |R8|, 1.469367938527859385e-39, PT ;  /* 0x001000000800780b */ /* 0x000fda0003f04200 */
[----:B------:R-:W-:Y:S05]  /*07a0*/  @P0 BRA P1, `(.L_x_6) ;  /* 0x0000000000080947 */ /* 0x000fea0000800000 */
[----:B------:R-:W-:-:S07]  /*07b0*/  MOV R10, 0x7d0 ;  /* 0x000007d0000a7802 */ /* 0x000fce0000000f00 */
[----:B------:R-:W-:Y:S05]  /*07c0*/  CALL.REL.NOINC `($__internal_0_$__cuda_sm20_div_rn_f64_full) ;  /* 0x0000000000187944 */ /* 0x000fea0003c00000 */
.L_x_6:
[----:B------:R-:W-:Y:S05]  /*07d0*/  BSYNC.RECONVERGENT B0 ;  /* 0x0000000000007941 */ /* 0x000fea0003800200 */
.L_x_5:
[----:B------:R-:W0:Y:S02]  /*07e0*/  LDCU.64 UR4, c[0x0][0x390] ;  /* 0x00007200ff0477ac */ /* 0x000e240008000a00 */
[----:B0-----:R-:W-:-:S04]  /*07f0*/  IADD3 R4, P0, PT, R0, UR4, RZ ;  /* 0x0000000400047c10 */ /* 0x001fc8000ff1e0ff */
[----:B------:R-:W-:-:S05]  /*0800*/  IADD3.X R5, PT, PT, R13, UR5, RZ, P0, !PT ;  /* 0x000000050d057c10 */ /* 0x000fca00087fe4ff */
[----:B------:R-:W-:Y:S01]  /*0810*/  STG.E.64 desc[UR6][R4.64], R2 ;  /* 0x0000000204007986 */ /* 0x000fe2000c101b06 */
[----:B------:R-:W-:Y:S05]  /*0820*/  EXIT ;  /* 0x000000000000794d */ /* 0x000fea0003800000 */
        .weak           $__internal_0_$__cuda_sm20_div_rn_f64_full
        .type           $__internal_0_$__cuda_sm20_div_rn_f64_full,@function
        .size           $__internal_0_$__cuda_sm20_div_rn_f64_full,($__internal_1_$__cuda_sm20_div_u64 - $__internal_0_$__cuda_sm20_div_rn_f64_full)
$__internal_0_$__cuda_sm20_div_rn_f64_full:
[C---:B------:R-:W-:Y:S01]  /*0830*/  FSETP.GEU.AND P0, PT, |R7|.reuse, 1.469367938527859385e-39, PT ;  /* 0x001000000700780b */ /* 0x040fe20003f0e200 */
[--C-:B------:R-:W-:Y:S01]  /*0840*/  IMAD.MOV.U32 R8, RZ, RZ, R6.reuse ;  /* 0x000000ffff087224 */ /* 0x100fe200078e0006 */
[----:B------:R-:W-:Y:S01]  /*0850*/  LOP3.LUT R2, R7, 0x800fffff, RZ, 0xc0, !PT ;  /* 0x800fffff07027812 */ /* 0x000fe200078ec0ff */
[----:B------:R-:W-:Y:S01]  /*0860*/  IMAD.MOV.U32 R9, RZ, RZ, R7 ;  /* 0x000000ffff097224 */ /* 0x000fe200078e0007 */
[C---:B------:R-:W-:Y:S01]  /*0870*/  FSETP.GEU.AND P2, PT, |R5|.reuse, 1.469367938527859385e-39, PT ;  /* 0x001000000500780b */ /* 0x040fe20003f4e200 */
[----:B------:R-:W-:Y:S01]  /*0880*/  IMAD.MOV.U32 R16, RZ, RZ, 0x1 ;  /* 0x00000001ff107424 */ /* 0x000fe200078e00ff */
[----:B------:R-:W-:Y:S01]  /*0890*/  LOP3.LUT R3, R2, 0x3ff00000, RZ, 0xfc, !PT ;  /* 0x3ff0000002037812 */ /* 0x000fe200078efcff */
[----:B------:R-:W-:Y:S01]  /*08a0*/  IMAD.MOV.U32 R2, RZ, RZ, R6 ;  /* 0x000000ffff027224 */ /* 0x000fe200078e0006 */
[----:B------:R-:W-:Y:S01]  /*08b0*/  LOP3.LUT R11, R5, 0x7ff00000, RZ, 0xc0, !PT ;  /* 0x7ff00000050b7812 */ /* 0x000fe200078ec0ff */
[----:B------:R-:W-:Y:S01]  /*08c0*/  IMAD.MOV.U32 R12, RZ, RZ, 0x1ca00000 ;  /* 0x1ca00000ff0c7424 */ /* 0x000fe200078e00ff */
[----:B------:R-:W-:Y:S03]  /*08d0*/  BSSY.RECONVERGENT B1, `(.L_x_7) ;  /* 0x0000050000017945 */ /* 0x000fe60003800200 */
[----:B------:R-:W-:-:S04]  /*08e0*/  @!P0 DMUL R2, R8, 8.98846567431157953865e+307 ;  /* 0x7fe0000008028828 */ /* 0x000fc80000000000 */
[----:B------:R-:W-:Y:S02]  /*08f0*/  @!P2 LOP3.LUT R6, R9, 0x7ff00000, RZ, 0xc0, !PT ;  /* 0x7ff000000906a812 */ /* 0x000fe400078ec0ff */
[----:B------:R-:W0:Y:S02]  /*0900*/  MUFU.RCP64H R17, R3 ;  /* 0x0000000300117308 */ /* 0x000e240000001800 */
[----:B------:R-:W-:Y:S01]  /*0910*/  @!P2 ISETP.GE.U32.AND P3, PT, R11, R6, PT ;  /* 0x000000060b00a20c */ /* 0x000fe20003f66070 */
[----:B------:R-:W-:Y:S01]  /*0920*/  IMAD.MOV.U32 R6, RZ, RZ, R4 ;  /* 0x000000ffff067224 */ /* 0x000fe200078e0004 */
[----:B0-----:R-:W-:-:S08]  /*0930*/  DFMA R14, R16, -R2, 1 ;  /* 0x3ff00000100e742b */ /* 0x001fd00000000802 */
[----:B------:R-:W-:Y:S01]  /*0940*/  DFMA R18, R14, R14, R14 ;  /* 0x0000000e0e12722b */ /* 0x000fe2000000000e */
[----:B------:R-:W-:Y:S02]  /*0950*/  LOP3.LUT R14, R7, 0x7ff00000, RZ, 0xc0, !PT ;  /* 0x7ff00000070e7812 */ /* 0x000fe400078ec0ff */
[C---:B------:R-:W-:Y:S02]  /*0960*/  @!P2 SEL R15, R12.reuse, 0x63400000, !P3 ;  /* 0x634000000c0fa807 */ /* 0x040fe40005800000 */
[----:B------:R-:W-:Y:S02]  /*0970*/  ISETP.GE.U32.AND P1, PT, R11, R14, PT ;  /* 0x0000000e0b00720c */ /* 0x000fe40003f26070 */
[----:B------:R-:W-:Y:S01]  /*0980*/  @!P2 LOP3.LUT R15, R15, 0x80000000, R5, 0xf8, !PT ;  /* 0x800000000f0fa812 */ /* 0x000fe200078ef805 */
[----:B------:R-:W-:Y:S01]  /*0990*/  DFMA R16, R16, R18, R16 ;  /* 0x000000121010722b */ /* 0x000fe20000000010 */
[----:B------:R-:W-:Y:S01]  /*09a0*/  SEL R7, R12, 0x63400000, !P1 ;  /* 0x634000000c077807 */ /* 0x000fe20004800000 */
[----:B------:R-:W-:Y:S01]  /*09b0*/  @!P2 IMAD.MOV.U32 R18, RZ, RZ, RZ ;  /* 0x000000ffff12a224 */ /* 0x000fe200078e00ff */
[----:B------:R-:W-:-:S02]  /*09c0*/  @!P2 LOP3.LUT R19, R15, 0x100000, RZ, 0xfc, !PT ;  /* 0x001000000f13a812 */ /* 0x000fc400078efcff */
[----:B------:R-:W-:-:S03]  /*09d0*/  LOP3.LUT R7, R7, 0x800fffff, R5, 0xf8, !PT ;  /* 0x800fffff07077812 */ /* 0x000fc600078ef805 */
[----:B------:R-:W-:-:S03]  /*09e0*/  DFMA R20, R16, -R2, 1 ;  /* 0x3ff000001014742b */ /* 0x000fc60000000802 */
[----:B------:R-:W-:-:S05]  /*09f0*/  @!P2 DFMA R6, R6, 2, -R18 ;  /* 0x400000000606a82b */ /* 0x000fca0000000812 */
[----:B------:R-:W-:Y:S01]  /*0a00*/  DFMA R16, R16, R20, R16 ;  /* 0x000000141010722b */ /* 0x000fe20000000010 */
[----:B------:R-:W-:Y:S02]  /*0a10*/  IMAD.MOV.U32 R21, RZ, RZ, R11 ;  /* 0x000000ffff157224 */ /* 0x000fe400078e000b */
[----:B------:R-:W-:Y:S02]  /*0a20*/  IMAD.MOV.U32 R20, RZ, RZ, R14 ;  /* 0x000000ffff147224 */ /* 0x000fe400078e000e */
[----:B------:R-:W-:Y:S02]  /*0a30*/  @!P2 LOP3.LUT R21, R7, 0x7ff00000, RZ, 0xc0, !PT ;  /* 0x7ff000000715a812 */ /* 0x000fe400078ec0ff */
[----:B------:R-:W-:Y:S01]  /*0a40*/  @!P0 LOP3.LUT R20, R3, 0x7ff00000, RZ, 0xc0, !PT ;  /* 0x7ff0000003148812 */ /* 0x000fe200078ec0ff */
[----:B------:R-:W-:Y:S02]  /*0a50*/  DMUL R18, R16, R6 ;  /* 0x0000000610127228 */ /* 0x000fe40000000000 */
[----:B------:R-:W-:-:S02]  /*0a60*/  VIADD R22, R21, 0xffffffff ;  /* 0xffffffff15167836 */ /* 0x000fc40000000000 */
[----:B------:R-:W-:-:S03]  /*0a70*/  VIADD R23, R20, 0xffffffff ;  /* 0xffffffff14177836 */ /* 0x000fc60000000000 */
[----:B------:R-:W-:Y:S01]  /*0a80*/  ISETP.GT.U32.AND P0, PT, R22, 0x7feffffe, PT ;  /* 0x7feffffe1600780c */ /* 0x000fe20003f04070 */
[----:B------:R-:W-:-:S03]  /*0a90*/  DFMA R14, R18, -R2, R6 ;  /* 0x80000002120e722b */ /* 0x000fc60000000006 */
[----:B------:R-:W-:-:S05]  /*0aa0*/  ISETP.GT.U32.OR P0, PT, R23, 0x7feffffe, P0 ;  /* 0x7feffffe1700780c */ /* 0x000fca0000704470 */
[----:B------:R-:W-:-:S08]  /*0ab0*/  DFMA R14, R16, R14, R18 ;  /* 0x0000000e100e722b */ /* 0x000fd00000000012 */
[----:B------:R-:W-:Y:S05]  /*0ac0*/  @P0 BRA `(.L_x_8) ;  /* 0x00000000006c0947 */ /* 0x000fea0003800000 */
[----:B------:R-:W-:-:S04]  /*0ad0*/  LOP3.LUT R16, R9, 0x7ff00000, RZ, 0xc0, !PT ;  /* 0x7ff0000009107812 */ /* 0x000fc800078ec0ff */
[CC--:B------:R-:W-:Y:S02]  /*0ae0*/  VIADDMNMX R4, R11.reuse, -R16.reuse, 0xb9600000, !PT ;  /* 0xb96000000b047446 */ /* 0x0c0fe40007800910 */
[----:B------:R-:W-:Y:S02]  /*0af0*/  ISETP.GE.U32.AND P0, PT, R11, R16, PT ;  /* 0x000000100b00720c */ /* 0x000fe40003f06070 */
[----:B------:R-:W-:Y:S02]  /*0b00*/  VIMNMX R4, PT, PT, R4, 0x46a00000, PT ;  /* 0x46a0000004047848 */ /* 0x000fe40003fe0100 */
[----:B------:R-:W-:-:S05]  /*0b10*/  SEL R11, R12, 0x63400000, !P0 ;  /* 0x634000000c0b7807 */ /* 0x000fca0004000000 */
[----:B------:R-:W-:Y:S02]  /*0b20*/  IMAD.IADD R11, R4, 0x1, -R11 ;  /* 0x00000001040b7824 */ /* 0x000fe400078e0a0b */
[----:B------:R-:W-:Y:S02]  /*0b30*/  IMAD.MOV.U32 R4, RZ, RZ, RZ ;  /* 0x000000ffff047224 */ /* 0x000fe400078e00ff */
[----:B------:R-:W-:-:S06]  /*0b40*/  VIADD R5, R11, 0x7fe00000 ;  /* 0x7fe000000b057836 */ /* 0x000fcc0000000000 */
[----:B------:R-:W-:-:S10]  /*0b50*/  DMUL R16, R14, R4 ;  /* 0x000000040e107228 */ /* 0x000fd40000000000 */
[----:B------:R-:W-:-:S13]  /*0b60*/  FSETP.GTU.AND P0, PT, |R17|, 1.469367938527859385e-39, PT ;  /* 0x001000001100780b */ /* 0x000fda0003f0c200 */
[----:B------:R-:W-:Y:S05]  /*0b70*/  @P0 BRA `(.L_x_9) ;  /* 0x0000000000940947 */ /* 0x000fea0003800000 */
[----:B------:R-:W-:Y:S01]  /*0b80*/  DFMA R2, R14, -R2, R6 ;  /* 0x800000020e02722b */ /* 0x000fe20000000006 */
[----:B------:R-:W-:-:S09]  /*0b90*/  IMAD.MOV.U32 R4, RZ, RZ, RZ ;  /* 0x000000ffff047224 */ /* 0x000fd200078e00ff */
[C---:B------:R-:W-:Y:S02]  /*0ba0*/  FSETP.NEU.AND P0, PT, R3.reuse, RZ, PT ;  /* 0x000000ff0300720b */ /* 0x040fe40003f0d000 */
[----:B------:R-:W-:-:S04]  /*0bb0*/  LOP3.LUT R9, R3, 0x80000000, R9, 0x48, !PT ;  /* 0x8000000003097812 */ /* 0x000fc800078e4809 */
[----:B------:R-:W-:-:S07]  /*0bc0*/  LOP3.LUT R5, R9, R5, RZ, 0xfc, !PT ;  /* 0x0000000509057212 */ /* 0x000fce00078efcff */
[----:B------:R-:W-:Y:S05]  /*0bd0*/  @!P0 BRA `(.L_x_9) ;  /* 0x00000000007c8947 */ /* 0x000fea0003800000 */
[----:B------:R-:W-:Y:S01]  /*0be0*/  IMAD.MOV R3, RZ, RZ, -R11 ;  /* 0x000000ffff037224 */ /* 0x000fe200078e0a0b */
[----:B------:R-:W-:Y:S01]  /*0bf0*/  DMUL.RP R4, R14, R4 ;  /* 0x000000040e047228 */ /* 0x000fe20000008000 */
[----:B------:R-:W-:-:S06]  /*0c00*/  IMAD.MOV.U32 R2, RZ, RZ, RZ ;  /* 0x000000ffff027224 */ /* 0x000fcc00078e00ff */
[----:B------:R-:W-:-:S03]  /*0c10*/  DFMA R2, R16, -R2, R14 ;  /* 0x800000021002722b */ /* 0x000fc6000000000e */
[----:B------:R-:W-:-:S03]  /*0c20*/  LOP3.LUT R9, R5, R9, RZ, 0x3c, !PT ;  /* 0x0000000905097212 */ /* 0x000fc600078e3cff */
[----:B------:R-:W-:-:S04]  /*0c30*/  IADD3 R2, PT, PT, -R11, -0x43300000, RZ ;  /* 0xbcd000000b027810 */ /* 0x000fc80007ffe1ff */
[----:B------:R-:W-:-:S04]  /*0c40*/  FSETP.NEU.AND P0, PT, |R3|, R2, PT ;  /* 0x000000020300720b */ /* 0x000fc80003f0d200 */
[----:B------:R-:W-:Y:S02]  /*0c50*/  FSEL R16, R4, R16, !P0 ;  /* 0x0000001004107208 */ /* 0x000fe40004000000 */
[----:B------:R-:W-:Y:S01]  /*0c60*/  FSEL R17, R9, R17, !P0 ;  /* 0x0000001109117208 */ /* 0x000fe20004000000 */
[----:B------:R-:W-:Y:S06]  /*0c70*/  BRA `(.L_x_9) ;  /* 0x0000000000547947 */ /* 0x000fec0003800000 */
.L_x_8:
[----:B------:R-:W-:-:S14]  /*0c80*/  DSETP.NAN.AND P0, PT, R4, R4, PT ;  /* 0x000000040400722a */ /* 0x000fdc0003f08000 */
[----:B------:R-:W-:Y:S05]  /*0c90*/  @P0 BRA `(.L_x_10) ;  /* 0x0000000000440947 */ /* 0x000fea0003800000 */
[----:B------:R-:W-:-:S14]  /*0ca0*/  DSETP.NAN.AND P0, PT, R8, R8, PT ;  /* 0x000000080800722a */ /* 0x000fdc0003f08000 */
[----:B------:R-:W-:Y:S05]  /*0cb0*/  @P0 BRA `(.L_x_11) ;  /* 0x0000000000300947 */ /* 0x000fea0003800000 */
[----:B------:R-:W-:Y:S01]  /*0cc0*/  ISETP.NE.AND P0, PT, R21, R20, PT ;  /* 0x000000141500720c */ /* 0x000fe20003f05270 */
[----:B------:R-:W-:Y:S02]  /*0cd0*/  IMAD.MOV.U32 R16, RZ, RZ, 0x0 ;  /* 0x00000000ff107424 */ /* 0x000fe400078e00ff */
[----:B------:R-:W-:-:S10]  /*0ce0*/  IMAD.MOV.U32 R17, RZ, RZ, -0x80000 ;  /* 0xfff80000ff117424 */ /* 0x000fd400078e00ff */
[----:B------:R-:W-:Y:S05]  /*0cf0*/  @!P0 BRA `(.L_x_9) ;  /* 0x0000000000348947 */ /* 0x000fea0003800000 */
[----:B------:R-:W-:Y:S02]  /*0d00*/  ISETP.NE.AND P0, PT, R21, 0x7ff00000, PT ;  /* 0x7ff000001500780c */ /* 0x000fe40003f05270 */
[----:B------:R-:W-:Y:S02]  /*0d10*/  LOP3.LUT R17, R5, 0x80000000, R9, 0x48, !PT ;  /* 0x8000000005117812 */ /* 0x000fe400078e4809 */
[----:B------:R-:W-:-:S13]  /*0d20*/  ISETP.EQ.OR P0, PT, R20, RZ, !P0 ;  /* 0x000000ff1400720c */ /* 0x000fda0004702670 */
[----:B------:R-:W-:Y:S01]  /*0d30*/  @P0 LOP3.LUT R2, R17, 0x7ff00000, RZ, 0xfc, !PT ;  /* 0x7ff0000011020812 */ /* 0x000fe200078efcff */
[----:B------:R-:W-:Y:S02]  /*0d40*/  @!P0 IMAD.MOV.U32 R16, RZ, RZ, RZ ;  /* 0x000000ffff108224 */ /* 0x000fe400078e00ff */
[----:B------:R-:W-:Y:S02]  /*0d50*/  @P0 IMAD.MOV.U32 R16, RZ, RZ, RZ ;  /* 0x000000ffff100224 */ /* 0x000fe400078e00ff */
[----:B------:R-:W-:Y:S01]  /*0d60*/  @P0 IMAD.MOV.U32 R17, RZ, RZ, R2 ;  /* 0x000000ffff110224 */ /* 0x000fe200078e0002 */
[----:B------:R-:W-:Y:S06]  /*0d70*/  BRA `(.L_x_9) ;  /* 0x0000000000147947 */ /* 0x000fec0003800000 */
.L_x_11:
[----:B------:R-:W-:Y:S01]  /*0d80*/  LOP3.LUT R17, R9, 0x80000, RZ, 0xfc, !PT ;  /* 0x0008000009117812 */ /* 0x000fe200078efcff */
[----:B------:R-:W-:Y:S01]  /*0d90*/  IMAD.MOV.U32 R16, RZ, RZ, R8 ;  /* 0x000000ffff107224 */ /* 0x000fe200078e0008 */
[----:B------:R-:W-:Y:S06]  /*0da0*/  BRA `(.L_x_9) ;  /* 0x0000000000087947 */ /* 0x000fec0003800000 */
.L_x_10:
[----:B------:R-:W-:Y:S01]  /*0db0*/  LOP3.LUT R17, R5, 0x80000, RZ, 0xfc, !PT ;  /* 0x0008000005117812 */ /* 0x000fe200078efcff */
[----:B------:R-:W-:-:S07]  /*0dc0*/  IMAD.MOV.U32 R16, RZ, RZ, R4 ;  /* 0x000000ffff107224 */ /* 0x000fce00078e0004 */
.L_x_9:
[----:B------:R-:W-:Y:S05]  /*0dd0*/  BSYNC.RECONVERGENT B1 ;  /* 0x0000000000017941 */ /* 0x000fea0003800200 */
.L_x_7:
[----:B------:R-:W-:Y:S02]  /*0de0*/  IMAD.MOV.U32 R11, RZ, RZ, 0x0 ;  /* 0x00000000ff0b7424 */ /* 0x000fe400078e00ff */
[----:B------:R-:W-:Y:S02]  /*0df0*/  IMAD.MOV.U32 R2, RZ, RZ, R16 ;  /* 0x000000ffff027224 */ /* 0x000fe400078e0010 */
[----:B------:R-:W-:Y:S01]  /*0e00*/  IMAD.MOV.U32 R3, RZ, RZ, R17 ;  /* 0x000000ffff037224 */ /* 0x000fe200078e0011 */
[----:B------:R-:W-:Y:S06]  /*0e10*/  RET.REL.NODEC R10 `(_ZN4Dune4Cuda24device_sequential_jacobiIdEEvPKT_S4_PS2_S4_PKmS7_mmmm) ;  /* 0xfffffff00a787950 */ /* 0x000fec0003c3ffff */
        .weak           $__internal_1_$__cuda_sm20_div_u64
        .type           $__internal_1_$__cuda_sm20_div_u64,@function
        .size           $__internal_1_$__cuda_sm20_div_u64,(.L_x_81 - $__internal_1_$__cuda_sm20_div_u64)
$__internal_1_$__cuda_sm20_div_u64:
[----:B------:R-:W0:Y:S01]  /*0e20*/  LDCU.64 UR4, c[0x0][0x3b8] ;  /* 0x00007700ff0477ac */ /* 0x000e220008000a00 */
[----:B------:R-:W1:Y:S01]  /*0e30*/  LDC.64 R8, c[0x0][0x3b8] ;  /* 0x0000ee00ff087b82 */ /* 0x000e620000000a00 */
[----:B0-----:R-:W0:Y:S08]  /*0e40*/  I2F.U64.RP R11, UR4 ;  /* 0x00000004000b7d12 */ /* 0x001e300008309000 */
[----:B0-----:R-:W0:Y:S02]  /*0e50*/  MUFU.RCP R11, R11 ;  /* 0x0000000b000b7308 */ /* 0x001e240000001000 */
[----:B0-----:R-:W-:-:S06]  /*0e60*/  VIADD R14, R11, 0x1ffffffe ;  /* 0x1ffffffe0b0e7836 */ /* 0x001fcc0000000000 */
[----:B------:R-:W1:Y:S02]  /*0e70*/  F2I.U64.TRUNC R14, R14 ;  /* 0x0000000e000e7311 */ /* 0x000e64000020d800 */
[----:B-1----:R-:W-:-:S04]  /*0e80*/  IMAD.WIDE.U32 R16, R14, R8, RZ ;  /* 0x000000080e107225 */ /* 0x002fc800078e00ff */
[----:B------:R-:W-:Y:S01]  /*0e90*/  IMAD R17, R14, R9, R17 ;  /* 0x000000090e117224 */ /* 0x000fe200078e0211 */
[----:B------:R-:W-:-:S03]  /*0ea0*/  IADD3 R19, P0, PT, RZ, -R16, RZ ;  /* 0x80000010ff137210 */ /* 0x000fc60007f1e0ff */
[----:B------:R-:W-:Y:S02]  /*0eb0*/  IMAD R17, R15, R8, R17 ;  /* 0x000000080f117224 */ /* 0x000fe400078e0211 */
[----:B------:R-:W-:-:S04]  /*0ec0*/  IMAD.HI.U32 R16, R14, R19, RZ ;  /* 0x000000130e107227 */ /* 0x000fc800078e00ff */
[----:B------:R-:W-:Y:S02]  /*0ed0*/  IMAD.X R21, RZ, RZ, ~R17, P0 ;  /* 0x000000ffff157224 */ /* 0x000fe400000e0e11 */
[----:B------:R-:W-:Y:S02]  /*0ee0*/  IMAD.MOV.U32 R17, RZ, RZ, R14 ;  /* 0x000000ffff117224 */ /* 0x000fe400078e000e */
[-C--:B------:R-:W-:Y:S02]  /*0ef0*/  IMAD R23, R15, R21.reuse, RZ ;  /* 0x000000150f177224 */ /* 0x080fe400078e02ff */
[----:B------:R-:W-:-:S04]  /*0f00*/  IMAD.WIDE.U32 R16, P0, R14, R21, R16 ;  /* 0x000000150e107225 */ /* 0x000fc80007800010 */
[----:B------:R-:W-:-:S04]  /*0f10*/  IMAD.HI.U32 R11, R15, R21, RZ ;  /* 0x000000150f0b7227 */ /* 0x000fc800078e00ff */
[----:B------:R-:W-:-:S04]  /*0f20*/  IMAD.HI.U32 R16, P1, R15, R19, R16 ;  /* 0x000000130f107227 */ /* 0x000fc80007820010 */
[----:B------:R-:W-:Y:S01]  /*0f30*/  IMAD.X R11, R11, 0x1, R15, P0 ;  /* 0x000000010b0b7824 */ /* 0x000fe200000e060f */
[----:B------:R-:W-:-:S04]  /*0f40*/  IADD3 R17, P2, PT, R23, R16, RZ ;  /* 0x0000001017117210 */ /* 0x000fc80007f5e0ff */
[----:B------:R-:W-:Y:S01]  /*0f50*/  IADD3.X R11, PT, PT, RZ, RZ, R11, P2, P1 ;  /* 0x000000ffff0b7210 */ /* 0x000fe200017e240b */
[----:B------:R-:W-:-:S04]  /*0f60*/  IMAD.WIDE.U32 R14, R17, R8, RZ ;  /* 0x00000008110e7225 */ /* 0x000fc800078e00ff */
[----:B------:R-:W-:Y:S01]  /*0f70*/  IMAD R12, R17, R9, R15 ;  /* 0x00000009110c7224 */ /* 0x000fe200078e020f */
[----:B------:R-:W-:-:S03]  /*0f80*/  IADD3 R15, P0, PT, RZ, -R14, RZ ;  /* 0x8000000eff0f7210 */ /* 0x000fc60007f1e0ff */
[----:B------:R-:W-:Y:S02]  /*0f90*/  IMAD R12, R11, R8, R12 ;  /* 0x000000080b0c7224 */ /* 0x000fe400078e020c */
[----:B------:R-:W-:-:S04]  /*0fa0*/  IMAD.HI.U32 R16, R17, R15, RZ ;  /* 0x0000000f11107227 */ /* 0x000fc800078e00ff */
[----:B------:R-:W-:-:S04]  /*0fb0*/  IMAD.X R12, RZ, RZ, ~R12, P0 ;  /* 0x000000ffff0c7224 */ /* 0x000fc800000e0e0c */
[----:B------:R-:W-:-:S04]  /*0fc0*/  IMAD.WIDE.U32 R16, P0, R17, R12, R16 ;  /* 0x0000000c11107225 */ /* 0x000fc80007800010 */
[C---:B------:R-:W-:Y:S02]  /*0fd0*/  IMAD R14, R11.reuse, R12, RZ ;  /* 0x0000000c0b0e7224 */ /* 0x040fe400078e02ff */
[----:B------:R-:W-:-:S04]  /*0fe0*/  IMAD.HI.U32 R17, P1, R11, R15, R16 ;  /* 0x0000000f0b117227 */ /* 0x000fc80007820010 */
[----:B------:R-:W-:Y:S01]  /*0ff0*/  IMAD.HI.U32 R12, R11, R12, RZ ;  /* 0x0000000c0b0c7227 */ /* 0x000fe200078e00ff */
[----:B------:R-:W-:-:S03]  /*1000*/  IADD3 R17, P2, PT, R14, R17, RZ ;  /* 0x000000110e117210 */ /* 0x000fc60007f5e0ff */
[----:B------:R-:W-:Y:S02]  /*1010*/  IMAD.X R11, R12, 0x1, R11, P0 ;  /* 0x000000010c0b7824 */ /* 0x000fe400000e060b */
[----:B------:R-:W-:-:S03]  /*1020*/  IMAD.HI.U32 R14, R17, R2, RZ ;  /* 0x00000002110e7227 */ /* 0x000fc600078e00ff */
[----:B------:R-:W-:Y:S01]  /*1030*/  IADD3.X R11, PT, PT, RZ, RZ, R11, P2, P1 ;  /* 0x000000ffff0b7210 */ /* 0x000fe200017e240b */
[----:B------:R-:W-:Y:S02]  /*1040*/  IMAD.MOV.U32 R15, RZ, RZ, RZ ;  /* 0x000000ffff0f7224 */ /* 0x000fe400078e00ff */
[----:B------:R-:W-:-:S04]  /*1050*/  IMAD.WIDE.U32 R14, RZ, R17, R14 ;  /* 0x00000011ff0e7225 */ /* 0x000fc800078e000e */
[----:B------:R-:W-:-:S05]  /*1060*/  IMAD.HI.U32 R11, P0, R11, R2, R14 ;  /* 0x000000020b0b7227 */ /* 0x000fca000780000e */
[----:B------:R-:W-:Y:S01]  /*1070*/  IADD3 R17, P1, PT, RZ, R11, RZ ;  /* 0x0000000bff117210 */ /* 0x000fe20007f3e0ff */
[----:B------:R-:W-:-:S04]  /*1080*/  IMAD.X R11, RZ, RZ, RZ, P0 ;  /* 0x000000ffff0b7224 */ /* 0x000fc800000e06ff */
[----:B------:R-:W-:-:S04]  /*1090*/  IMAD.WIDE.U32 R14, R17, R8, RZ ;  /* 0x00000008110e7225 */ /* 0x000fc800078e00ff */
[----:B------:R-:W-:Y:S01]  /*10a0*/  IMAD.X R11, RZ, RZ, R11, P1 ;  /* 0x000000ffff0b7224 */ /* 0x000fe200008e060b */
[----:B------:R-:W-:Y:S01]  /*10b0*/  IADD3 R19, P1, PT, -R14, R2, RZ ;  /* 0x000000020e137210 */ /* 0x000fe20007f3e1ff */
[----:B------:R-:W-:-:S03]  /*10c0*/  IMAD R12, R17, R9, R15 ;  /* 0x00000009110c7224 */ /* 0x000fc600078e020f */
[-C--:B------:R-:W-:Y:S01]  /*10d0*/  ISETP.GE.U32.AND P0, PT, R19, R8.reuse, PT ;  /* 0x000000081300720c */ /* 0x080fe20003f06070 */
[----:B------:R-:W-:-:S04]  /*10e0*/  IMAD R12, R11, R8, R12 ;  /* 0x000000080b0c7224 */ /* 0x000fc800078e020c */
[----:B------:R-:W-:Y:S01]  /*10f0*/  IMAD.X R18, RZ, RZ, ~R12, P1 ;  /* 0x000000ffff127224 */ /* 0x000fe200008e0e0c */
[----:B------:R-:W-:Y:S02]  /*1100*/  IADD3 R12, P2, PT, R17, 0x1, RZ ;  /* 0x00000001110c7810 */ /* 0x000fe40007f5e0ff */
[----:B------:R-:W-:Y:S02]  /*1110*/  IADD3 R15, P1, PT, R19, -R8, RZ ;  /* 0x80000008130f7210 */ /* 0x000fe40007f3e0ff */
[C---:B------:R-:W-:Y:S01]  /*1120*/  ISETP.GE.U32.AND.EX P0, PT, R18.reuse, R9, PT, P0 ;  /* 0x000000091200720c */ /* 0x040fe20003f06100 */
[----:B------:R-:W-:Y:S02]  /*1130*/  IMAD.X R14, RZ, RZ, R11, P2 ;  /* 0x000000ffff0e7224 */ /* 0x000fe400010e060b */
[----:B------:R-:W-:Y:S01]  /*1140*/  IMAD.X R16, R18, 0x1, ~R9, P1 ;  /* 0x0000000112107824 */ /* 0x000fe200008e0e09 */
[----:B------:R-:W-:Y:S02]  /*1150*/  SEL R17, R12, R17, P0 ;  /* 0x000000110c117207 */ /* 0x000fe40000000000 */
[----:B------:R-:W-:-:S02]  /*1160*/  SEL R15, R15, R19, P0 ;  /* 0x000000130f0f7207 */ /* 0x000fc40000000000 */
[----:B------:R-:W-:Y:S01]  /*1170*/  SEL R14, R14, R11, P0 ;  /* 0x0000000b0e0e7207 */ /* 0x000fe20000000000 */
[----:B------:R-:W-:Y:S01]  /*1180*/  IMAD.MOV.U32 R11, RZ, RZ, 0x0 ;  /* 0x00000000ff0b7424 */ /* 0x000fe200078e00ff */
[----:B------:R-:W-:Y:S02]  /*1190*/  IADD3 R12, P2, PT, R17, 0x1, RZ ;  /* 0x00000001110c7810 */ /* 0x000fe40007f5e0ff */
[----:B------:R-:W-:Y:S02]  /*11a0*/  SEL R16, R16, R18, P0 ;  /* 0x0000001210107207 */ /* 0x000fe40000000000 */
[----:B------:R-:W-:Y:S01]  /*11b0*/  ISETP.GE.U32.AND P0, PT, R15, R8, PT ;  /* 0x000000080f00720c */ /* 0x000fe20003f06070 */
[----:B------:R-:W-:Y:S01]  /*11c0*/  IMAD.X R15, RZ, RZ, R14, P2 ;  /* 0x000000ffff0f7224 */ /* 0x000fe200010e060e */
[----:B------:R-:W-:Y:S02]  /*11d0*/  ISETP.NE.U32.AND P1, PT, R8, RZ, PT ;  /* 0x000000ff0800720c */ /* 0x000fe40003f25070 */
[----:B------:R-:W-:-:S02]  /*11e0*/  ISETP.GE.U32.AND.EX P0, PT, R16, R9, PT, P0 ;  /* 0x000000091000720c */ /* 0x000fc40003f06100 */
[----:B------:R-:W-:Y:S02]  /*11f0*/  ISETP.NE.AND.EX P1, PT, R9, RZ, PT, P1 ;  /* 0x000000ff0900720c */ /* 0x000fe40003f25310 */
[----:B------:R-:W-:Y:S02]  /*1200*/  SEL R12, R12, R17, P0 ;  /* 0x000000110c0c7207 */ /* 0x000fe40000000000 */
[----:B------:R-:W-:Y:S02]  /*1210*/  SEL R15, R15, R14, P0 ;  /* 0x0000000e0f0f7207 */ /* 0x000fe40000000000 */
[----:B------:R-:W-:Y:S02]  /*1220*/  SEL R12, R12, 0xffffffff, P1 ;  /* 0xffffffff0c0c7807 */ /* 0x000fe40000800000 */
[----:B------:R-:W-:Y:S01]  /*1230*/  SEL R15, R15, 0xffffffff, P1 ;  /* 0xffffffff0f0f7807 */ /* 0x000fe20000800000 */
[----:B------:R-:W-:Y:S06]  /*1240*/  RET.REL.NODEC R10 `(_ZN4Dune4Cuda24device_sequential_jacobiIdEEvPKT_S4_PS2_S4_PKmS7_mmmm) ;  /* 0xffffffec0a6c7950 */ /* 0x000fec0003c3ffff */
.L_x_12:
[----:B------:R-:W-:-:S00]  /*1250*/  BRA `(.L_x_12) ;  /* 0xfffffffc00fc7947 */ /* 0x000fc0000383ffff */
[----:B------:R-:W-:-:S00]  /*1260*/  NOP ;  /* 0x0000000000007918 */ /* 0x000fc00000000000 */
        /* <DEDUP_REMOVED lines=9> */
.L_x_81:


//--------------------- .text._ZN4Dune4Cuda24device_sequential_jacobiIfEEvPKT_S4_PS2_S4_PKmS7_mmmm --------------------------
	.section	.text._ZN4Dune4Cuda24device_sequential_jacobiIfEEvPKT_S4_PS2_S4_PKmS7_mmmm,"ax",@progbits
	.align	128
        .global         _ZN4Dune4Cuda24device_sequential_jacobiIfEEvPKT_S4_PS2_S4_PKmS7_mmmm
        .type           _ZN4Dune4Cuda24device_sequential_jacobiIfEEvPKT_S4_PS2_S4_PKmS7_mmmm,@function
        .size           _ZN4Dune4Cuda24device_sequential_jacobiIfEEvPKT_S4_PS2_S4_PKmS7_mmmm,(.L_x_83 - _ZN4Dune4Cuda24device_sequential_jacobiIfEEvPKT_S4_PS2_S4_PKmS7_mmmm)
        .other          _ZN4Dune4Cuda24device_sequential_jacobiIfEEvPKT_S4_PS2_S4_PKmS7_mmmm,@"STO_CUDA_ENTRY STV_DEFAULT"
_ZN4Dune4Cuda24device_sequential_jacobiIfEEvPKT_S4_PS2_S4_PKmS7_mmmm:
.text._ZN4Dune4Cuda24device_sequential_jacobiIfEEvPKT_S4_PS2_S4_PKmS7_mmmm:
        /* <DEDUP_REMOVED lines=15> */
[----:B------:R-:W-:-:S05]  /*00f0*/  IADD3.X R9, PT, PT, R14, UR5, RZ, P0, !PT ;  /* 0x000000050e097c10 */ /* 0x000fca00087fe4ff */
[----:B-1----:R1:W5:Y:S01]  /*0100*/  LDG.E R3, desc[UR6][R8.64] ;  /* 0x0000000608037981 */ /* 0x002362000c1e1900 */
[----:B------:R-:W2:Y:S01]  /*0110*/  LDCU.64 UR8, c[0x0][0x3c8] ;  /* 0x00007900ff0877ac */ /* 0x000ea20008000a00 */
[----:B0-----:R-:W-:Y:S01]  /*0120*/  UISETP.NE.U32.AND UP0, UPT, UR4, URZ, UPT ;  /* 0x000000ff0400728c */ /* 0x001fe2000bf05070 */
[----:B--2---:R-:W-:Y:S02]  /*0130*/  IMAD.U32 R6, RZ, RZ, UR8 ;  /* 0x00000008ff067e24 */ /* 0x004fe4000f8e00ff */
[----:B------:R-:W-:-:S06]  /*0140*/  IMAD.U32 R7, RZ, RZ, UR9 ;  /* 0x00000009ff077e24 */ /* 0x000fcc000f8e00ff */
[----:B-1----:R-:W-:Y:S05]  /*0150*/  BRA.U UP0, `(.L_x_13) ;  /* 0x0000000100607547 */ /* 0x002fea000b800000 */
        /* <DEDUP_REMOVED lines=24> */
.L_x_13:
[----:B------:R-:W-:-:S07]  /*02e0*/  MOV R0, 0x300 ;  /* 0x0000030000007802 */ /* 0x000fce0000000f00 */
[----:B-----5:R-:W-:Y:S05]  /*02f0*/  CALL.REL.NOINC `($__internal_2_$__cuda_sm20_div_u64) ;  /* 0x0000000400207944 */ /* 0x020fea0003c00000 */
        /* <DEDUP_REMOVED lines=11> */
.L_x_14:
        /* <DEDUP_REMOVED lines=14> */
[----:B------:R-:W-:Y:S01]  /*0490*/  IMAD.MOV.U32 R0, RZ, RZ, 0x3f800000 ;  /* 0x3f800000ff007424 */ /* 0x000fe200078e00ff */
[----:B---3--:R-:W-:-:S05]  /*04a0*/  IADD3 R15, P0, PT, R8, R15, RZ ;  /* 0x0000000f080f7210 */ /* 0x008fca0007f1e0ff */
[----:B------:R-:W-:Y:S01]  /*04b0*/  IMAD.X R16, R9, 0x1, R13, P0 ;  /* 0x0000000109107824 */ /* 0x000fe200000e060d */
[----:B----4-:R-:W-:-:S04]  /*04c0*/  ISETP.GE.U32.AND P0, PT, R15, R6, PT ;  /* 0x000000060f00720c */ /* 0x010fc80003f06070 */
[----:B------:R-:W-:-:S13]  /*04d0*/  ISETP.GE.U32.AND.EX P0, PT, R16, R7, PT, P0 ;  /* 0x000000071000720c */ /* 0x000fda0003f06100 */
[----:B012---:R-:W-:Y:S05]  /*04e0*/  @P0 BRA `(.L_x_16) ;  /* 0x0000000000500947 */ /* 0x007fea0003800000 */
[----:B------:R-:W-:-:S07]  /*04f0*/  IMAD.MOV.U32 R0, RZ, RZ, 0x3f800000 ;  /* 0x3f800000ff007424 */ /* 0x000fce00078e00ff */
.L_x_17:
[----:B------:R-:W-:-:S04]  /*0500*/  LEA R8, P0, R15, UR4, 0x3 ;  /* 0x000000040f087c11 */ /* 0x000fc8000f8018ff */
[----:B------:R-:W-:-:S06]  /*0510*/  LEA.HI.X R9, R15, UR5, R16, 0x3, P0 ;  /* 0x000000050f097c11 */ /* 0x000fcc00080f1c10 */
[----:B------:R-:W2:Y:S01]  /*0520*/  LDG.E.64 R8, desc[UR6][R8.64] ;  /* 0x0000000608087981 */ /* 0x000ea2000c1e1b00 */
[----:B------:R-:W-:-:S04]  /*0530*/  LEA R10, P1, R15, UR8, 0x2 ;  /* 0x000000080f0a7c11 */ /* 0x000fc8000f8210ff */
[----:B------:R-:W-:-:S05]  /*0540*/  LEA.HI.X R11, R15, UR9, R16, 0x2, P1 ;  /* 0x000000090f0b7c11 */ /* 0x000fca00088f1410 */
[----:B------:R-:W3:Y:S01]  /*0550*/  LDG.E R10, desc[UR6][R10.64] ;  /* 0x000000060a0a7981 */ /* 0x000ee2000c1e1900 */
[----:B--2---:R-:W-:-:S04]  /*0560*/  ISETP.NE.U32.AND P0, PT, R8, R4, PT ;  /* 0x000000040800720c */ /* 0x004fc80003f05070 */
[----:B------:R-:W-:-:S13]  /*0570*/  ISETP.NE.AND.EX P0, PT, R9, RZ, PT, P0 ;  /* 0x000000ff0900720c */ /* 0x000fda0003f05300 */
[----:B------:R-:W0:Y:S02]  /*0580*/  @P0 LDC.64 R12, c[0x0][0x380] ;  /* 0x0000e000ff0c0b82 */ /* 0x000e240000000a00 */
[----:B0-----:R-:W-:-:S04]  /*0590*/  @P0 LEA R12, P2, R8, R12, 0x2 ;  /* 0x0000000c080c0211 */ /* 0x001fc800078410ff */
[----:B------:R-:W-:-:S05]  /*05a0*/  @P0 LEA.HI.X R13, R8, R13, R9, 0x2, P2 ;  /* 0x0000000d080d0211 */ /* 0x000fca00010f1409 */
[----:B------:R-:W2:Y:S01]  /*05b0*/  @P0 LDG.E R12, desc[UR6][R12.64] ;  /* 0x000000060c0c0981 */ /* 0x000ea2000c1e1900 */
[----:B------:R-:W-:-:S04]  /*05c0*/  IADD3 R15, P1, PT, R15, UR10, RZ ;  /* 0x0000000a0f0f7c10 */ /* 0x000fc8000ff3e0ff */
[----:B------:R-:W-:Y:S02]  /*05d0*/  IADD3.X R16, PT, PT, R16, UR11, RZ, P1, !PT ;  /* 0x0000000b10107c10 */ /* 0x000fe40008ffe4ff */
[----:B------:R-:W-:-:S04]  /*05e0*/  ISETP.GE.U32.AND P1, PT, R15, R6, PT ;  /* 0x000000060f00720c */ /* 0x000fc80003f26070 */
[----:B------:R-:W-:Y:S01]  /*05f0*/  ISETP.GE.U32.AND.EX P1, PT, R16, R7, PT, P1 ;  /* 0x000000071000720c */ /* 0x000fe20003f26110 */
[----:B---3--:R-:W-:Y:S02]  /*0600*/  @!P0 IMAD.MOV.U32 R0, RZ, RZ, R10 ;  /* 0x000000ffff008224 */ /* 0x008fe400078e000a */
[----:B--2--5:R-:W-:-:S10]  /*0610*/  @P0 FFMA R3, R10, -R12, R3 ;  /* 0x8000000c0a030223 */ /* 0x024fd40000000003 */
[----:B------:R-:W-:Y:S05]  /*0620*/  @!P1 BRA `(.L_x_17) ;  /* 0xfffffffc00b49947 */ /* 0x000fea000383ffff */
.L_x_16:
[----:B------:R-:W-:Y:S05]  /*0630*/  BSYNC.RECONVERGENT B0 ;  /* 0x0000000000007941 */ /* 0x000fea0003800200 */
.L_x_15:
[C---:B------:R-:W-:Y:S01]  /*0640*/  FSETP.NEU.AND P0, PT, R0.reuse, RZ, PT ;  /* 0x000000ff0000720b */ /* 0x040fe20003f0d000 */
[----:B------:R-:W-:Y:S03]  /*0650*/  BSSY.RECONVERGENT B0, `(.L_x_18) ;  /* 0x000000d000007945 */ /* 0x000fe60003800200 */
[----:B------:R-:W-:-:S04]  /*0660*/  FSEL R6, R0, 1, P0 ;  /* 0x3f80000000067808 */ /* 0x000fc80000000000 */
[----:B------:R-:W0:Y:S08]  /*0670*/  MUFU.RCP R0, R6 ;  /* 0x0000000600007308 */ /* 0x000e300000001000 */
[----:B-----5:R-:W1:Y:S01]  /*0680*/  FCHK P0, R3, R6 ;  /* 0x0000000603007302 */ /* 0x020e620000000000 */
[----:B0-----:R-:W-:-:S04]  /*0690*/  FFMA R5, -R6, R0, 1 ;  /* 0x3f80000006057423 */ /* 0x001fc80000000100 */
[----:B------:R-:W-:-:S04]  /*06a0*/  FFMA R0, R0, R5, R0 ;  /* 0x0000000500007223 */ /* 0x000fc80000000000 */
[----:B------:R-:W-:-:S04]  /*06b0*/  FFMA R4, R0, R3, RZ ;  /* 0x0000000300047223 */ /* 0x000fc800000000ff */
[----:B------:R-:W-:-:S04]  /*06c0*/  FFMA R5, -R6, R4, R3 ;  /* 0x0000000406057223 */ /* 0x000fc80000000103 */
[----:B------:R-:W-:Y:S01]  /*06d0*/  FFMA R5, R0, R5, R4 ;  /* 0x0000000500057223 */ /* 0x000fe20000000004 */
[----:B-1----:R-:W-:Y:S06]  /*06e0*/  @!P0 BRA `(.L_x_19) ;  /* 0x00000000000c8947 */ /* 0x002fec0003800000 */
[----:B------:R-:W-:-:S07]  /*06f0*/  MOV R4, 0x710 ;  /* 0x0000071000047802 */ /* 0x000fce0000000f00 */
[----:B------:R-:W-:Y:S05]  /*0700*/  CALL.REL.NOINC `($__internal_3_$__cuda_sm3x_div_rn_noftz_f32_slowpath) ;  /* 0x00000004002c7944 */ /* 0x000fea0003c00000 */
[----:B------:R-:W-:-:S07]  /*0710*/  IMAD.MOV.U32 R5, RZ, RZ, R0 ;  /* 0x000000ffff057224 */ /* 0x000fce00078e0000 */
.L_x_19:
[----:B------:R-:W-:Y:S05]  /*0720*/  BSYNC.RECONVERGENT B0 ;  /* 0x0000000000007941 */ /* 0x000fea0003800200 */
.L_x_18:
[----:B------:R-:W0:Y:S02]  /*0730*/  LDCU.64 UR4, c[0x0][0x390] ;  /* 0x00007200ff0477ac */ /* 0x000e240008000a00 */
[----:B0-----:R-:W-:-:S04]  /*0740*/  IADD3 R2, P0, PT, R2, UR4, RZ ;  /* 0x0000000402027c10 */ /* 0x001fc8000ff1e0ff */
[----:B------:R-:W-:-:S05]  /*0750*/  IADD3.X R3, PT, PT, R14, UR5, RZ, P0, !PT ;  /* 0x000000050e037c10 */ /* 0x000fca00087fe4ff */
[----:B------:R-:W-:Y:S01]  /*0760*/  STG.E desc[UR6][R2.64], R5 ;  /* 0x0000000502007986 */ /* 0x000fe2000c101906 */
[----:B------:R-:W-:Y:S05]  /*0770*/  EXIT ;  /* 0x000000000000794d */ /* 0x000fea0003800000 */
        .weak           $__internal_2_$__cuda_sm20_div_u64
        .type           $__internal_2_$__cuda_sm20_div_u64,@function
        .size           $__internal_2_$__cuda_sm20_div_u64,($__internal_3_$__cuda_sm3x_div_rn_noftz_f32_slowpath - $__internal_2_$__cuda_sm20_div_u64)
$__internal_2_$__cuda_sm20_div_u64:
        /* <DEDUP_REMOVED lines=16> */
[----:B------:R-:W-:-:S05]  /*0880*/  IMAD.HI.U32 R12, P1, R11, R17, R12 ;  /* 0x000000110b0c7227 */ /* 0x000fca000782000c */
[----:B------:R-:W-:Y:S01]  /*0890*/  IADD3 R13, P2, PT, R15, R12, RZ ;  /* 0x0000000c0f0d7210 */ /* 0x000fe20007f5e0ff */
[----:B------:R-:W-:-:S04]  /*08a0*/  IMAD.X R12, R19, 0x1, R11, P0 ;  /* 0x00000001130c7824 */ /* 0x000fc800000e060b */
[----:B------:R-:W-:Y:S01]  /*08b0*/  IMAD.WIDE.U32 R10, R13, R8, RZ ;  /* 0x000000080d0a7225 */ /* 0x000fe200078e00ff */
[----:B------:R-:W-:-:S03]  /*08c0*/  IADD3.X R15, PT, PT, RZ, RZ, R12, P2, P1 ;  /* 0x000000ffff0f7210 */ /* 0x000fc600017e240c */
[----:B------:R-:W-:Y:S01]  /*08d0*/  IMAD R11, R13, R9, R11 ;  /* 0x000000090d0b7224 */ /* 0x000fe200078e020b */
[----:B------:R-:W-:-:S03]  /*08e0*/  IADD3 R17, P0, PT, RZ, -R10, RZ ;  /* 0x8000000aff117210 */ /* 0x000fc60007f1e0ff */
[----:B------:R-:W-:Y:S02]  /*08f0*/  IMAD R11, R15, R8, R11 ;  /* 0x000000080f0b7224 */ /* 0x000fe400078e020b */
[----:B------:R-:W-:-:S04]  /*0900*/  IMAD.HI.U32 R12, R13, R17, RZ ;  /* 0x000000110d0c7227 */ /* 0x000fc800078e00ff */
[----:B------:R-:W-:Y:S02]  /*0910*/  IMAD.X R10, RZ, RZ, ~R11, P0 ;  /* 0x000000ffff0a7224 */ /* 0x000fe400000e0e0b */
[----:B------:R-:W-:Y:S02]  /*0920*/  IMAD.MOV.U32 R11, RZ, RZ, RZ ;  /* 0x000000ffff0b7224 */ /* 0x000fe400078e00ff */
        /* <DEDUP_REMOVED lines=8> */
[----:B------:R-:W-:-:S04]  /*09b0*/  IMAD.WIDE.U32 R10, RZ, R13, R10 ;  /* 0x0000000dff0a7225 */ /* 0x000fc800078e000a */
[----:B------:R-:W-:-:S04]  /*09c0*/  IMAD.HI.U32 R10, P0, R15, R4, R10 ;  /* 0x000000040f0a7227 */ /* 0x000fc8000780000a */
[----:B------:R-:W-:Y:S01]  /*09d0*/  IMAD.X R12, RZ, RZ, RZ, P0 ;  /* 0x000000ffff0c7224 */ /* 0x000fe200000e06ff */
[----:B------:R-:W-:-:S05]  /*09e0*/  IADD3 R13, P1, PT, RZ, R10, RZ ;  /* 0x0000000aff0d7210 */ /* 0x000fca0007f3e0ff */
        /* <DEDUP_REMOVED lines=9> */
[----:B------:R-:W-:Y:S01]  /*0a80*/  ISETP.GE.U32.AND.EX P0, PT, R18, R9, PT, P0 ;  /* 0x000000091200720c */ /* 0x000fe20003f06100 */
[----:B------:R-:W-:Y:S01]  /*0a90*/  IMAD.X R12, RZ, RZ, R15, P1 ;  /* 0x000000ffff0c7224 */ /* 0x000fe200008e060f */
[----:B------:R-:W-:Y:S01]  /*0aa0*/  ISETP.NE.U32.AND P1, PT, R8, RZ, PT ;  /* 0x000000ff0800720c */ /* 0x000fe20003f25070 */
[----:B------:R-:W-:Y:S01]  /*0ab0*/  IMAD.X R16, R18, 0x1, ~R9, P2 ;  /* 0x0000000112107824 */ /* 0x000fe200010e0e09 */
[----:B------:R-:W-:Y:S02]  /*0ac0*/  SEL R13, R10, R13, P0 ;  /* 0x0000000d0a0d7207 */ /* 0x000fe40000000000 */
[----:B------:R-:W-:-:S02]  /*0ad0*/  SEL R11, R11, R17, P0 ;  /* 0x000000110b0b7207 */ /* 0x000fc40000000000 */
[----:B------:R-:W-:Y:S02]  /*0ae0*/  SEL R12, R12, R15, P0 ;  /* 0x0000000f0c0c7207 */ /* 0x000fe40000000000 */
[----:B------:R-:W-:Y:S02]  /*0af0*/  IADD3 R10, P2, PT, R13, 0x1, RZ ;  /* 0x000000010d0a7810 */ /* 0x000fe40007f5e0ff */
[----:B------:R-:W-:Y:S02]  /*0b00*/  SEL R16, R16, R18, P0 ;  /* 0x0000001210107207 */ /* 0x000fe40000000000 */
[----:B------:R-:W-:Y:S01]  /*0b10*/  ISETP.GE.U32.AND P0, PT, R11, R8, PT ;  /* 0x000000080b00720c */ /* 0x000fe20003f06070 */
[----:B------:R-:W-:Y:S01]  /*0b20*/  IMAD.X R11, RZ, RZ, R12, P2 ;  /* 0x000000ffff0b7224 */ /* 0x000fe200010e060c */
[----:B------:R-:W-:Y:S01]  /*0b30*/  ISETP.NE.AND.EX P1, PT, R9, RZ, PT, P1 ;  /* 0x000000ff0900720c */ /* 0x000fe20003f25310 */
[----:B------:R-:W-:Y:S01]  /*0b40*/  IMAD.MOV.U32 R8, RZ, RZ, R0 ;  /* 0x000000ffff087224 */ /* 0x000fe200078e0000 */
[----:B------:R-:W-:Y:S01]  /*0b50*/  ISETP.GE.U32.AND.EX P0, PT, R16, R9, PT, P0 ;  /* 0x000000091000720c */ /* 0x000fe20003f06100 */
[----:B------:R-:W-:-:S03]  /*0b60*/  IMAD.MOV.U32 R9, RZ, RZ, 0x0 ;  /* 0x00000000ff097424 */ /* 0x000fc600078e00ff */
[----:B------:R-:W-:Y:S02]  /*0b70*/  SEL R10, R10, R13, P0 ;  /* 0x0000000d0a0a7207 */ /* 0x000fe40000000000 */
[----:B------:R-:W-:Y:S02]  /*0b80*/  SEL R11, R11, R12, P0 ;  /* 0x0000000c0b0b7207 */ /* 0x000fe40000000000 */
[----:B------:R-:W-:Y:S02]  /*0b90*/  SEL R10, R10, 0xffffffff, P1 ;  /* 0xffffffff0a0a7807 */ /* 0x000fe40000800000 */
[----:B------:R-:W-:Y:S01]  /*0ba0*/  SEL R11, R11, 0xffffffff, P1 ;  /* 0xffffffff0b0b7807 */ /* 0x000fe20000800000 */
[----:B------:R-:W-:Y:S06]  /*0bb0*/  RET.REL.NODEC R8 `(_ZN4Dune4Cuda24device_sequential_jacobiIfEEvPKT_S4_PS2_S4_PKmS7_mmmm) ;  /* 0xfffffff408107950 */ /* 0x000fec0003c3ffff */
        .weak           $__internal_3_$__cuda_sm3x_div_rn_noftz_f32_slowpath
        .type           $__internal_3_$__cuda_sm3x_div_rn_noftz_f32_slowpath,@function
        .size           $__internal_3_$__cuda_sm3x_div_rn_noftz_f32_slowpath,(.L_x_83 - $__internal_3_$__cuda_sm3x_div_rn_noftz_f32_slowpath)
$__internal_3_$__cuda_sm3x_div_rn_noftz_f32_slowpath:
[----:B------:R-:W-:Y:S01]  /*0bc0*/  SHF.R.U32.HI R5, RZ, 0x17, R6 ;  /* 0x00000017ff057819 */ /* 0x000fe20000011606 */
[----:B------:R-:W-:Y:S01]  /*0bd0*/  BSSY.RECONVERGENT B1, `(.L_x_20) ;  /* 0x0000063000017945 */ /* 0x000fe20003800200 */
[----:B------:R-:W-:Y:S02]  /*0be0*/  SHF.R.U32.HI R0, RZ, 0x17, R3 ;  /* 0x00000017ff007819 */ /* 0x000fe40000011603 */
[----:B------:R-:W-:Y:S02]  /*0bf0*/  LOP3.LUT R13, R5, 0xff, RZ, 0xc0, !PT ;  /* 0x000000ff050d7812 */ /* 0x000fe400078ec0ff */
[----:B------:R-:W-:-:S03]  /*0c00*/  LOP3.LUT R10, R0, 0xff, RZ, 0xc0, !PT ;  /* 0x000000ff000a7812 */ /* 0x000fc600078ec0ff */
[----:B------:R-:W-:Y:S02]  /*0c10*/  VIADD R8, R13, 0xffffffff ;  /* 0xffffffff0d087836 */ /* 0x000fe40000000000 */
[----:B------:R-:W-:-:S03]  /*0c20*/  VIADD R7, R10, 0xffffffff ;  /* 0xffffffff0a077836 */ /* 0x000fc60000000000 */
[----:B------:R-:W-:-:S04]  /*0c30*/  ISETP.GT.U32.AND P0, PT, R8, 0xfd, PT ;  /* 0x000000fd0800780c */ /* 0x000fc80003f04070 */
[----:B------:R-:W-:-:S13]  /*0c40*/  ISETP.GT.U32.OR P0, PT, R7, 0xfd, P0 ;  /* 0x000000fd0700780c */ /* 0x000fda0000704470 */
[----:B------:R-:W-:Y:S01]  /*0c50*/  @!P0 IMAD.MOV.U32 R5, RZ, RZ, RZ ;  /* 0x000000ffff058224 */ /* 0x000fe200078e00ff */
[----:B------:R-:W-:Y:S06]  /*0c60*/  @!P0 BRA `(.L_x_21) ;  /* 0x0000000000608947 */ /* 0x000fec0003800000 */
[----:B------:R-:W-:Y:S01]  /*0c70*/  FSETP.GTU.FTZ.AND P0, PT, |R3|, +INF , PT ;  /* 0x7f8000000300780b */ /* 0x000fe20003f1c200 */
[----:B------:R-:W-:Y:S01]  /*0c80*/  IMAD.MOV.U32 R0, RZ, RZ, R6 ;  /* 0x000000ffff007224 */ /* 0x000fe200078e0006 */
[----:B------:R-:W-:-:S04]  /*0c90*/  FSETP.GTU.FTZ.AND P1, PT, |R6|, +INF , PT ;  /* 0x7f8000000600780b */ /* 0x000fc80003f3c200 */
[----:B------:R-:W-:-:S13]  /*0ca0*/  PLOP3.LUT P0, PT, P0, P1, PT, 0xf8, 0x8f ;  /* 0x00000000008f781c */ /* 0x000fda0000703f70 */
[----:B------:R-:W-:Y:S05]  /*0cb0*/  @P0 BRA `(.L_x_22) ;  /* 0x00000004004c0947 */ /* 0x000fea0003800000 */
[----:B------:R-:W-:-:S13]  /*0cc0*/  LOP3.LUT P0, RZ, R6, 0x7fffffff, R3, 0xc8, !PT ;  /* 0x7fffffff06ff7812 */ /* 0x000fda000780c803 */
[----:B------:R-:W-:Y:S05]  /*0cd0*/  @!P0 BRA `(.L_x_23) ;  /* 0x00000004003c8947 */ /* 0x000fea0003800000 */
[C---:B------:R-:W-:Y:S02]  /*0ce0*/  FSETP.NEU.FTZ.AND P2, PT, |R3|.reuse, +INF , PT ;  /* 0x7f8000000300780b */ /* 0x040fe40003f5d200 */
[----:B------:R-:W-:Y:S02]  /*0cf0*/  FSETP.NEU.FTZ.AND P1, PT, |R0|, +INF , PT ;  /* 0x7f8000000000780b */ /* 0x000fe40003f3d200 */
[----:B------:R-:W-:-:S11]  /*0d00*/  FSETP.NEU.FTZ.AND P0, PT, |R3|, +INF , PT ;  /* 0x7f8000000300780b */ /* 0x000fd60003f1d200 */
[----:B------:R-:W-:Y:S05]  /*0d10*/  @!P1 BRA !P2, `(.L_x_23) ;  /* 0x00000004002c9947 */ /* 0x000fea0005000000 */
[----:B------:R-:W-:-:S04]  /*0d20*/  LOP3.LUT P2, RZ, R3, 0x7fffffff, RZ, 0xc0, !PT ;  /* 0x7fffffff03ff7812 */ /* 0x000fc8000784c0ff */
[----:B------:R-:W-:-:S13]  /*0d30*/  PLOP3.LUT P1, PT, P1, P2, PT, 0x2f, 0xf2 ;  /* 0x0000000000f2781c */ /* 0x000fda0000f24577 */
[----:B------:R-:W-:Y:S05]  /*0d40*/  @P1 BRA `(.L_x_24) ;  /* 0x0000000400181947 */ /* 0x000fea0003800000 */
[----:B------:R-:W-:-:S04]  /*0d50*/  LOP3.LUT P1, RZ, R6, 0x7fffffff, RZ, 0xc0, !PT ;  /* 0x7fffffff06ff7812 */ /* 0x000fc8000782c0ff */
[----:B------:R-:W-:-:S13]  /*0d60*/  PLOP3.LUT P0, PT, P0, P1, PT, 0x2f, 0xf2 ;  /* 0x0000000000f2781c */ /* 0x000fda0000702577 */
[----:B------:R-:W-:Y:S05]  /*0d70*/  @P0 BRA `(.L_x_25) ;  /* 0x0000000400000947 */ /* 0x000fea0003800000 */
[----:B------:R-:W-:Y:S02]  /*0d80*/  ISETP.GE.AND P0, PT, R7, RZ, PT ;  /* 0x000000ff0700720c */ /* 0x000fe40003f06270 */
[----:B------:R-:W-:-:S11]  /*0d90*/  ISETP.GE.AND P1, PT, R8, RZ, PT ;  /* 0x000000ff0800720c */ /* 0x000fd60003f26270 */
[----:B------:R-:W-:Y:S02]  /*0da0*/  @P0 IMAD.MOV.U32 R5, RZ, RZ, RZ ;  /* 0x000000ffff050224 */ /* 0x000fe400078e00ff */
[----:B------:R-:W-:Y:S01]  /*0db0*/  @!P0 FFMA R3, R3, 1.84467440737095516160e+19, RZ ;  /* 0x5f80000003038823 */ /* 0x000fe200000000ff */
[----:B------:R-:W-:Y:S02]  /*0dc0*/  @!P0 IMAD.MOV.U32 R5, RZ, RZ, -0x40 ;  /* 0xffffffc0ff058424 */ /* 0x000fe400078e00ff */
[----:B------:R-:W-:Y:S02]  /*0dd0*/  @!P1 FFMA R6, R0, 1.84467440737095516160e+19, RZ ;  /* 0x5f80000000069823 */ /* 0x000fe400000000ff */
[----:B------:R-:W-:-:S07]  /*0de0*/  @!P1 VIADD R5, R5, 0x40 ;  /* 0x0000004005059836 */ /* 0x000fce0000000000 */
.L_x_21:
[----:B------:R-:W-:Y:S01]  /*0df0*/  LEA R7, R13, 0xc0800000, 0x17 ;  /* 0xc08000000d077811 */ /* 0x000fe200078eb8ff */
[----:B------:R-:W-:Y:S04]  /*0e00*/  BSSY.RECONVERGENT B2, `(.L_x_26) ;  /* 0x0000036000027945 */ /* 0x000fe80003800200 */
[----:B------:R-:W-:Y:S02]  /*0e10*/  IMAD.IADD R7, R6, 0x1, -R7 ;  /* 0x0000000106077824 */ /* 0x000fe400078e0a07 */
[----:B------:R-:W-:Y:S02]  /*0e20*/  VIADD R6, R10, 0xffffff81 ;  /* 0xffffff810a067836 */ /* 0x000fe40000000000 */
[----:B------:R-:W0:Y:S01]  /*0e30*/  MUFU.RCP R8, R7 ;  /* 0x0000000700087308 */ /* 0x000e220000001000 */
[----:B------:R-:W-:Y:S01]  /*0e40*/  FADD.FTZ R9, -R7, -RZ ;  /* 0x800000ff07097221 */ /* 0x000fe20000010100 */
[C---:B------:R-:W-:Y:S01]  /*0e50*/  IMAD R0, R6.reuse, -0x800000, R3 ;  /* 0xff80000006007824 */ /* 0x040fe200078e0203 */
[----:B------:R-:W-:-:S05]  /*0e60*/  IADD3 R6, PT, PT, R6, 0x7f, -R13 ;  /* 0x0000007f06067810 */ /* 0x000fca0007ffe80d */
[----:B------:R-:W-:Y:S02]  /*0e70*/  IMAD.IADD R6, R6, 0x1, R5 ;  /* 0x0000000106067824 */ /* 0x000fe400078e0205 */
[----:B0-----:R-:W-:-:S04]  /*0e80*/  FFMA R11, R8, R9, 1 ;  /* 0x3f800000080b7423 */ /* 0x001fc80000000009 */
[----:B------:R-:W-:-:S04]  /*0e90*/  FFMA R10, R8, R11, R8 ;  /* 0x0000000b080a7223 */ /* 0x000fc80000000008 */
[----:B------:R-:W-:-:S04]  /*0ea0*/  FFMA R3, R0, R10, RZ ;  /* 0x0000000a00037223 */ /* 0x000fc800000000ff */
[----:B------:R-:W-:-:S04]  /*0eb0*/  FFMA R8, R9, R3, R0 ;  /* 0x0000000309087223 */ /* 0x000fc80000000000 */
[----:B------:R-:W-:-:S04]  /*0ec0*/  FFMA R11, R10, R8, R3 ;  /* 0x000000080a0b7223 */ /* 0x000fc80000000003 */
[----:B------:R-:W-:-:S04]  /*0ed0*/  FFMA R8, R9, R11, R0 ;  /* 0x0000000b09087223 */ /* 0x000fc80000000000 */
[----:B------:R-:W-:-:S05]  /*0ee0*/  FFMA R0, R10, R8, R11 ;  /* 0x000000080a007223 */ /* 0x000fca000000000b */
[----:B------:R-:W-:-:S04]  /*0ef0*/  SHF.R.U32.HI R3, RZ, 0x17, R0 ;  /* 0x00000017ff037819 */ /* 0x000fc80000011600 */
[----:B------:R-:W-:-:S05]  /*0f00*/  LOP3.LUT R3, R3, 0xff, RZ, 0xc0, !PT ;  /* 0x000000ff03037812 */ /* 0x000fca00078ec0ff */
[----:B------:R-:W-:-:S04]  /*0f10*/  IMAD.IADD R7, R3, 0x1, R6 ;  /* 0x0000000103077824 */ /* 0x000fc800078e0206 */
[----:B------:R-:W-:-:S05]  /*0f20*/  VIADD R3, R7, 0xffffffff ;  /* 0xffffffff07037836 */ /* 0x000fca0000000000 */
[----:B------:R-:W-:-:S13]  /*0f30*/  ISETP.GE.U32.AND P0, PT, R3, 0xfe, PT ;  /* 0x000000fe0300780c */ /* 0x000fda0003f06070 */
[----:B------:R-:W-:Y:S05]  /*0f40*/  @!P0 BRA `(.L_x_27) ;  /* 0x0000000000808947 */ /* 0x000fea0003800000 */
[----:B------:R-:W-:-:S13]  /*0f50*/  ISETP.GT.AND P0, PT, R7, 0xfe, PT ;  /* 0x000000fe0700780c */ /* 0x000fda0003f04270 */
[----:B------:R-:W-:Y:S05]  /*0f60*/  @P0 BRA `(.L_x_28) ;  /* 0x00000000006c0947 */ /* 0x000fea0003800000 */
[----:B------:R-:W-:-:S13]  /*0f70*/  ISETP.GE.AND P0, PT, R7, 0x1, PT ;  /* 0x000000010700780c */ /* 0x000fda0003f06270 */
[----:B------:R-:W-:Y:S05]  /*0f80*/  @P0 BRA `(.L_x_29) ;  /* 0x0000000000740947 */ /* 0x000fea0003800000 */
[----:B------:R-:W-:Y:S02]  /*0f90*/  ISETP.GE.AND P0, PT, R7, -0x18, PT ;  /* 0xffffffe80700780c */ /* 0x000fe40003f06270 */
[----:B------:R-:W-:-:S11]  /*0fa0*/  LOP3.LUT R0, R0, 0x80000000, RZ, 0xc0, !PT ;  /* 0x8000000000007812 */ /* 0x000fd600078ec0ff */
[----:B------:R-:W-:Y:S05]  /*0fb0*/  @!P0 BRA `(.L_x_29) ;  /* 0x0000000000688947 */ /* 0x000fea0003800000 */
[CCC-:B------:R-:W-:Y:S01]  /*0fc0*/  FFMA.RZ R3, R10.reuse, R8.reuse, R11.reuse ;  /* 0x000000080a037223 */ /* 0x1c0fe2000000c00b */
[CCC-:B------:R-:W-:Y:S01]  /*0fd0*/  FFMA.RM R6, R10.reuse, R8.reuse, R11.reuse ;  /* 0x000000080a067223 */ /* 0x1c0fe2000000400b */
[C---:B------:R-:W-:Y:S02]  /*0fe0*/  ISETP.NE.AND P2, PT, R7.reuse, RZ, PT ;  /* 0x000000ff0700720c */ /* 0x040fe40003f45270 */
[----:B------:R-:W-:Y:S02]  /*0ff0*/  ISETP.NE.AND P1, PT, R7, RZ, PT ;  /* 0x000000ff0700720c */ /* 0x000fe40003f25270 */
[----:B------:R-:W-:Y:S01]  /*1000*/  LOP3.LUT R5, R3, 0x7fffff, RZ, 0xc0, !PT ;  /* 0x007fffff03057812 */ /* 0x000fe200078ec0ff */
[----:B------:R-:W-:Y:S01]  /*1010*/  FFMA.RP R3, R10, R8, R11 ;  /* 0x000000080a037223 */ /* 0x000fe2000000800b */
[----:B------:R-:W-:Y:S02]  /*1020*/  VIADD R8, R7, 0x20 ;  /* 0x0000002007087836 */ /* 0x000fe40000000000 */
[----:B------:R-:W-:Y:S01]  /*1030*/  LOP3.LUT R5, R5, 0x800000, RZ, 0xfc, !PT ;  /* 0x0080000005057812 */ /* 0x000fe200078efcff */
[----:B------:R-:W-:Y:S01]  /*1040*/  IMAD.MOV R7, RZ, RZ, -R7 ;  /* 0x000000ffff077224 */ /* 0x000fe200078e0a07 */
[----:B------:R-:W-:-:S02]  /*1050*/  FSETP.NEU.FTZ.AND P0, PT, R3, R6, PT ;  /* 0x000000060300720b */ /* 0x000fc40003f1d000 */
[----:B------:R-:W-:Y:S02]  /*1060*/  SHF.L.U32 R8, R5, R8, RZ ;  /* 0x0000000805087219 */ /* 0x000fe400000006ff */
[----:B------:R-:W-:Y:S02]  /*1070*/  SEL R6, R7, RZ, P2 ;  /* 0x000000ff07067207 */ /* 0x000fe40001000000 */
[----:B------:R-:W-:Y:S02]  /*1080*/  ISETP.NE.AND P1, PT, R8, RZ, P1 ;  /* 0x000000ff0800720c */ /* 0x000fe40000f25270 */
[----:B------:R-:W-:Y:S02]  /*1090*/  SHF.R.U32.HI R6, RZ, R6, R5 ;  /* 0x00000006ff067219 */ /* 0x000fe40000011605 */
[----:B------:R-:W-:Y:S02]  /*10a0*/  PLOP3.LUT P0, PT, P0, P1, PT, 0xf8, 0x8f ;  /* 0x00000000008f781c */ /* 0x000fe40000703f70 */
[----:B------:R-:W-:-:S02]  /*10b0*/  SHF.R.U32.HI R8, RZ, 0x1, R6 ;  /* 0x00000001ff087819 */ /* 0x000fc40000011606 */
[----:B------:R-:W-:-:S04]  /*10c0*/  SEL R3, RZ, 0x1, !P0 ;  /* 0x00000001ff037807 */ /* 0x000fc80004000000 */
[----:B------:R-:W-:-:S04]  /*10d0*/  LOP3.LUT R3, R3, 0x1, R8, 0xf8, !PT ;  /* 0x0000000103037812 */ /* 0x000fc800078ef808 */
[----:B------:R-:W-:-:S05]  /*10e0*/  LOP3.LUT R3, R3, R6, RZ, 0xc0, !PT ;  /* 0x0000000603037212 */ /* 0x000fca00078ec0ff */
[----:B------:R-:W-:-:S05]  /*10f0*/  IMAD.IADD R3, R8, 0x1, R3 ;  /* 0x0000000108037824 */ /* 0x000fca00078e0203 */
[----:B------:R-:W-:Y:S01]  /*1100*/  LOP3.LUT R0, R3, R0, RZ, 0xfc, !PT ;  /* 0x0000000003007212 */ /* 0x000fe200078efcff */
[----:B------:R-:W-:Y:S06]  /*1110*/  BRA `(.L_x_29) ;  /* 0x0000000000107947 */ /* 0x000fec0003800000 */
.L_x_28:
[----:B------:R-:W-:-:S04]  /*1120*/  LOP3.LUT R0, R0, 0x80000000, RZ, 0xc0, !PT ;  /* 0x8000000000007812 */ /* 0x000fc800078ec0ff */
[----:B------:R-:W-:Y:S01]  /*1130*/  LOP3.LUT R0, R0, 0x7f800000, RZ, 0xfc, !PT ;  /* 0x7f80000000007812 */ /* 0x000fe200078efcff */
[----:B------:R-:W-:Y:S06]  /*1140*/  BRA `(.L_x_29) ;  /* 0x0000000000047947 */ /* 0x000fec0003800000 */
.L_x_27:
[----:B------:R-:W-:-:S07]  /*1150*/  IMAD R0, R6, 0x800000, R0 ;  /* 0x0080000006007824 */ /* 0x000fce00078e0200 */
.L_x_29:
[----:B------:R-:W-:Y:S05]  /*1160*/  BSYNC.RECONVERGENT B2 ;  /* 0x0000000000027941 */ /* 0x000fea0003800200 */
.L_x_26:
[----:B------:R-:W-:Y:S05]  /*1170*/  BRA `(.L_x_30) ;  /* 0x0000000000207947 */ /* 0x000fea0003800000 */
.L_x_25:
[----:B------:R-:W-:-:S04]  /*1180*/  LOP3.LUT R0, R6, 0x80000000, R3, 0x48, !PT ;  /* 0x8000000006007812 */ /* 0x000fc800078e4803 */
[----:B------:R-:W-:Y:S01]  /*1190*/  LOP3.LUT R0, R0, 0x7f800000, RZ, 0xfc, !PT ;  /* 0x7f80000000007812 */ /* 0x000fe200078efcff */
[----:B------:R-:W-:Y:S06]  /*11a0*/  BRA `(.L_x_30) ;  /* 0x0000000000147947 */ /* 0x000fec0003800000 */
.L_x_24:
[----:B------:R-:W-:Y:S01]  /*11b0*/  LOP3.LUT R0, R6, 0x80000000, R3, 0x48, !PT ;  /* 0x8000000006007812 */ /* 0x000fe200078e4803 */
[----:B------:R-:W-:Y:S06]  /*11c0*/  BRA `(.L_x_30) ;  /* 0x00000000000c7947 */ /* 0x000fec0003800000 */
.L_x_23:
[----:B------:R-:W0:Y:S01]  /*11d0*/  MUFU.RSQ R0, -QNAN ;  /* 0xffc0000000007908 */ /* 0x000e220000001400 */
[----:B------:R-:W-:Y:S05]  /*11e0*/  BRA `(.L_x_30) ;  /* 0x0000000000047947 */ /* 0x000fea0003800000 */
.L_x_22:
[----:B------:R-:W-:-:S07]  /*11f0*/  FADD.FTZ R0, R3, R0 ;  /* 0x0000000003007221 */ /* 0x000fce0000010000 */
.L_x_30:
[----:B------:R-:W-:Y:S05]  /*1200*/  BSYNC.RECONVERGENT B1 ;  /* 0x0000000000017941 */ /* 0x000fea0003800200 */
.L_x_20:
[----:B------:R-:W-:-:S04]  /*1210*/  IMAD.MOV.U32 R5, RZ, RZ, 0x0 ;  /* 0x00000000ff057424 */ /* 0x000fc800078e00ff */
[----:B0-----:R-:W-:Y:S05]  /*1220*/  RET.REL.NODEC R4 `(_ZN4Dune4Cuda24device_sequential_jacobiIfEEvPKT_S4_PS2_S4_PKmS7_mmmm) ;  /* 0xffffffec04747950 */ /* 0x001fea0003c3ffff */
.L_x_31:
        /* <DEDUP_REMOVED lines=13> */
.L_x_83:


//--------------------- .text._ZN4Dune4Cuda11device_usmvIdEEvT_PKS2_PS2_S4_PKmS7_mmmm --------------------------
	.section	.text._ZN4Dune4Cuda11device_usmvIdEEvT_PKS2_PS2_S4_PKmS7_mmmm,"ax",@progbits
	.align	128
        .global         _ZN4Dune4Cuda11device_usmvIdEEvT_PKS2_PS2_S4_PKmS7_mmmm
        .type           _ZN4Dune4Cuda11device_usmvIdEEvT_PKS2_PS2_S4_PKmS7_mmmm,@function
        .size           _ZN4Dune4Cuda11device_usmvIdEEvT_PKS2_PS2_S4_PKmS7_mmmm,(.L_x_84 - _ZN4Dune4Cuda11device_usmvIdEEvT_PKS2_PS2_S4_PKmS7_mmmm)
        .other          _ZN4Dune4Cuda11device_usmvIdEEvT_PKS2_PS2_S4_PKmS7_mmmm,@"STO_CUDA_ENTRY STV_DEFAULT"
_ZN4Dune4Cuda11device_usmvIdEEvT_PKS2_PS2_S4_PKmS7_mmmm:
.text._ZN4Dune4Cuda11device_usmvIdEEvT_PKS2_PS2_S4_PKmS7_mmmm:
        /* <DEDUP_REMOVED lines=10> */
[----:B------:R-:W1:Y:S01]  /*00a0*/  LDCU.64 UR6, c[0x0][0x358] ;  /* 0x00006b00ff0677ac */ /* 0x000e620008000a00 */
[----:B------:R-:W2:Y:S01]  /*00b0*/  LDCU UR9, c[0x0][0x3bc] ;  /* 0x00007780ff0977ac */ /* 0x000ea20008000800 */
[----:B0-----:R-:W-:-:S04]  /*00c0*/  LEA R2, P0, R8, UR4, 0x3 ;  /* 0x0000000408027c11 */ /* 0x001fc8000f8018ff */
[----:B------:R-:W-:-:S05]  /*00d0*/  LEA.HI.X R3, R8, UR5, RZ, 0x3, P0 ;  /* 0x0000000508037c11 */ /* 0x000fca00080f1cff */
[----:B-1----:R0:W5:Y:S01]  /*00e0*/  LDG.E.64 R4, desc[UR6][R2.64] ;  /* 0x0000000602047981 */ /* 0x002162000c1e1b00 */
[----:B------:R-:W1:Y:S01]  /*00f0*/  LDCU.64 UR4, c[0x0][0x3c8] ;  /* 0x00007900ff0477ac */ /* 0x000e620008000a00 */
[----:B--2---:R-:W-:Y:S01]  /*0100*/  UISETP.NE.U32.AND UP0, UPT, UR9, URZ, UPT ;  /* 0x000000ff0900728c */ /* 0x004fe2000bf05070 */
[----:B-1----:R-:W-:Y:S02]  /*0110*/  IMAD.U32 R6, RZ, RZ, UR4 ;  /* 0x00000004ff067e24 */ /* 0x002fe4000f8e00ff */
[----:B------:R-:W-:-:S06]  /*0120*/  IMAD.U32 R7, RZ, RZ, UR5 ;  /* 0x00000005ff077e24 */ /* 0x000fcc000f8e00ff */
[----:B0-----:R-:W-:Y:S05]  /*0130*/  BRA.U UP0, `(.L_x_32) ;  /* 0x0000000100647547 */ /* 0x001fea000b800000 */
[----:B------:R-:W0:Y:S01]  /*0140*/  LDCU UR8, c[0x0][0x3b8] ;  /* 0x00007700ff0877ac */ /* 0x000e220008000800 */
[----:B------:R-:W-:Y:S01]  /*0150*/  IMAD.MOV.U32 R15, RZ, RZ, RZ ;  /* 0x000000ffff0f7224 */ /* 0x000fe200078e00ff */
[----:B0-----:R-:W0:Y:S01]  /*0160*/  I2F.U32.RP R0, UR8 ;  /* 0x0000000800007d06 */ /* 0x001e220008209000 */
[----:B------:R-:W-:-:S07]  /*0170*/  ISETP.NE.U32.AND P2, PT, RZ, UR8, PT ;  /* 0x00000008ff007c0c */ /* 0x000fce000bf45070 */
[----:B0-----:R-:W0:Y:S02]  /*0180*/  MUFU.RCP R0, R0 ;  /* 0x0000000000007308 */ /* 0x001e240000001000 */
[----:B0-----:R-:W-:-:S06]  /*0190*/  VIADD R10, R0, 0xffffffe ;  /* 0x0ffffffe000a7836 */ /* 0x001fcc0000000000 */
[----:B------:R0:W1:Y:S02]  /*01a0*/  F2I.FTZ.U32.TRUNC.NTZ R11, R10 ;  /* 0x0000000a000b7305 */ /* 0x000064000021f000 */
[----:B0-----:R-:W-:Y:S02]  /*01b0*/  HFMA2 R10, -RZ, RZ, 0, 0 ;  /* 0x00000000ff0a7431 */ /* 0x001fe400000001ff */
[----:B-1----:R-:W-:-:S04]  /*01c0*/  IMAD R9, R11, UR8, RZ ;  /* 0x000000080b097c24 */ /* 0x002fc8000f8e02ff */
[----:B------:R-:W-:-:S04]  /*01d0*/  IMAD.MOV R9, RZ, RZ, -R9 ;  /* 0x000000ffff097224 */ /* 0x000fc800078e0a09 */
        /* <DEDUP_REMOVED lines=10> */
[----:B------:R-:W-:-:S04]  /*0280*/  @!P2 LOP3.LUT R11, RZ, UR8, RZ, 0x33, !PT ;  /* 0x00000008ff0bac12 */ /* 0x000fc8000f8e33ff */
[----:B------:R-:W-:-:S05]  /*0290*/  IADD3 R17, PT, PT, -R11, RZ, RZ ;  /* 0x000000ff0b117210 */ /* 0x000fca0007ffe1ff */
[----:B------:R-:W-:Y:S02]  /*02a0*/  IMAD R17, R17, UR8, R8 ;  /* 0x0000000811117c24 */ /* 0x000fe4000f8e0208 */
[----:B------:R-:W-:Y:S01]  /*02b0*/  IMAD.MOV.U32 R8, RZ, RZ, R11 ;  /* 0x000000ffff087224 */ /* 0x000fe200078e000b */
[----:B------:R-:W-:Y:S06]  /*02c0*/  BRA `(.L_x_33) ;  /* 0x0000000000347947 */ /* 0x000fec0003800000 */
.L_x_32:
[----:B------:R-:W-:-:S07]  /*02d0*/  MOV R0, 0x2f0 ;  /* 0x000002f000007802 */ /* 0x000fce0000000f00 */
[----:B-----5:R-:W-:Y:S05]  /*02e0*/  CALL.REL.NOINC `($__internal_4_$__cuda_sm20_div_u64) ;  /* 0x0000000000d07944 */ /* 0x020fea0003c00000 */
[----:B------:R-:W0:Y:S01]  /*02f0*/  LDCU.64 UR8, c[0x0][0x3b8] ;  /* 0x00007700ff0877ac */ /* 0x000e220008000a00 */
[----:B------:R-:W-:Y:S01]  /*0300*/  IADD3 R15, P0, PT, RZ, -R12, RZ ;  /* 0x8000000cff0f7210 */ /* 0x000fe20007f1e0ff */
[----:B------:R-:W-:-:S03]  /*0310*/  IMAD.MOV.U32 R9, RZ, RZ, RZ ;  /* 0x000000ffff097224 */ /* 0x000fc600078e00ff */
[----:B------:R-:W-:-:S05]  /*0320*/  IADD3.X R0, PT, PT, RZ, ~R13, RZ, P0, !PT ;  /* 0x8000000dff007210 */ /* 0x000fca00007fe4ff */
[----:B0-----:R-:W-:Y:S02]  /*0330*/  IMAD R0, R0, UR8, RZ ;  /* 0x0000000800007c24 */ /* 0x001fe4000f8e02ff */
[----:B------:R-:W-:-:S04]  /*0340*/  IMAD.WIDE.U32 R8, R15, UR8, R8 ;  /* 0x000000080f087c25 */ /* 0x000fc8000f8e0008 */
[----:B------:R-:W-:Y:S02]  /*0350*/  IMAD R15, R15, UR9, R0 ;  /* 0x000000090f0f7c24 */ /* 0x000fe4000f8e0200 */
[----:B------:R-:W-:Y:S01]  /*0360*/  IMAD.MOV.U32 R17, RZ, RZ, R8 ;  /* 0x000000ffff117224 */ /* 0x000fe200078e0008 */
[----:B------:R-:W-:Y:S01]  /*0370*/  MOV R8, R12 ;  /* 0x0000000c00087202 */ /* 0x000fe20000000f00 */
[----:B------:R-:W-:Y:S02]  /*0380*/  IMAD.IADD R15, R9, 0x1, R15 ;  /* 0x00000001090f7824 */ /* 0x000fe400078e020f */
[----:B------:R-:W-:-:S07]  /*0390*/  IMAD.MOV.U32 R9, RZ, RZ, R13 ;  /* 0x000000ffff097224 */ /* 0x000fce00078e000d */
.L_x_33:
        /* <DEDUP_REMOVED lines=14> */
[----:B---3--:R-:W-:-:S05]  /*0480*/  IADD3 R17, P0, PT, R8, R17, RZ ;  /* 0x0000001108117210 */ /* 0x008fca0007f1e0ff */
[----:B------:R-:W-:Y:S01]  /*0490*/  IMAD.X R0, R9, 0x1, R15, P0 ;  /* 0x0000000109007824 */ /* 0x000fe200000e060f */
[----:B----4-:R-:W-:-:S04]  /*04a0*/  ISETP.GE.U32.AND P0, PT, R17, R6, PT ;  /* 0x000000061100720c */ /* 0x010fc80003f06070 */
[----:B------:R-:W-:-:S13]  /*04b0*/  ISETP.GE.U32.AND.EX P0, PT, R0, R7, PT, P0 ;  /* 0x000000070000720c */ /* 0x000fda0003f06100 */
[----:B012---:R-:W-:Y:S05]  /*04c0*/  @P0 BRA `(.L_x_35) ;  /* 0x0000000000440947 */ /* 0x007fea0003800000 */
.L_x_36:
[C---:B------:R-:W-:Y:S01]  /*04d0*/  IMAD.SHL.U32 R10, R17.reuse, 0x8, RZ ;  /* 0x00000008110a7824 */ /* 0x040fe200078e00ff */
[----:B------:R-:W-:-:S04]  /*04e0*/  SHF.L.U64.HI R11, R17, 0x3, R0 ;  /* 0x00000003110b7819 */ /* 0x000fc80000010200 */
[----:B------:R-:W-:-:S04]  /*04f0*/  IADD3 R12, P0, PT, R10, UR4, RZ ;  /* 0x000000040a0c7c10 */ /* 0x000fc8000ff1e0ff */
[----:B------:R-:W-:-:S05]  /*0500*/  IADD3.X R13, PT, PT, R11, UR5, RZ, P0, !PT ;  /* 0x000000050b0d7c10 */ /* 0x000fca00087fe4ff */
[----:B------:R-:W2:Y:S01]  /*0510*/  LDG.E.64 R8, desc[UR6][R12.64] ;  /* 0x000000060c087981 */ /* 0x000ea2000c1e1b00 */
[----:B------:R-:W-:-:S04]  /*0520*/  IADD3 R10, P1, PT, R10, UR12, RZ ;  /* 0x0000000c0a0a7c10 */ /* 0x000fc8000ff3e0ff */
[----:B------:R-:W-:-:S06]  /*0530*/  IADD3.X R11, PT, PT, R11, UR13, RZ, P1, !PT ;  /* 0x0000000d0b0b7c10 */ /* 0x000fcc0008ffe4ff */
[----:B------:R-:W3:Y:S01]  /*0540*/  LDG.E.64 R10, desc[UR6][R10.64] ;  /* 0x000000060a0a7981 */ /* 0x000ee2000c1e1b00 */
[----:B--2---:R-:W-:-:S04]  /*0550*/  LEA R14, P0, R8, UR10, 0x3 ;  /* 0x0000000a080e7c11 */ /* 0x004fc8000f8018ff */
[----:B------:R-:W-:-:S05]  /*0560*/  LEA.HI.X R15, R8, UR11, R9, 0x3, P0 ;  /* 0x0000000b080f7c11 */ /* 0x000fca00080f1c09 */
[----:B------:R-:W3:Y:S01]  /*0570*/  LDG.E.64 R8, desc[UR6][R14.64] ;  /* 0x000000060e087981 */ /* 0x000ee2000c1e1b00 */
[----:B------:R-:W-:-:S04]  /*0580*/  IADD3 R17, P0, PT, R17, UR8, RZ ;  /* 0x0000000811117c10 */ /* 0x000fc8000ff1e0ff */
[----:B------:R-:W-:Y:S02]  /*0590*/  IADD3.X R0, PT, PT, R0, UR9, RZ, P0, !PT ;  /* 0x0000000900007c10 */ /* 0x000fe400087fe4ff */
[----:B------:R-:W-:-:S04]  /*05a0*/  ISETP.GE.U32.AND P0, PT, R17, R6, PT ;  /* 0x000000061100720c */ /* 0x000fc80003f06070 */
[----:B------:R-:W-:Y:S01]  /*05b0*/  ISETP.GE.U32.AND.EX P0, PT, R0, R7, PT, P0 ;  /* 0x000000070000720c */ /* 0x000fe20003f06100 */
[----:B---3-5:R-:W-:-:S12]  /*05c0*/  DFMA R4, R8, R10, R4 ;  /* 0x0000000a0804722b */ /* 0x028fd80000000004 */
[----:B------:R-:W-:Y:S05]  /*05d0*/  @!P0 BRA `(.L_x_36) ;  /* 0xfffffffc00bc8947 */ /* 0x000fea000383ffff */
.L_x_35:
[----:B------:R-:W-:Y:S05]  /*05e0*/  BSYNC.RECONVERGENT B0 ;  /* 0x0000000000007941 */ /* 0x000fea0003800200 */
.L_x_34:
[----:B------:R-:W0:Y:S02]  /*05f0*/  LDCU.64 UR14, c[0x0][0x380] ;  /* 0x00007000ff0e77ac */ /* 0x000e240008000a00 */
[----:B0----5:R-:W-:-:S07]  /*0600*/  DMUL R4, R4, UR14 ;  /* 0x0000000e04047c28 */ /* 0x021fce0008000000 */
[----:B------:R-:W-:Y:S01]  /*0610*/  STG.E.64 desc[UR6][R2.64], R4 ;  /* 0x0000000402007986 */ /* 0x000fe2000c101b06 */
[----:B------:R-:W-:Y:S05]  /*0620*/  EXIT ;  /* 0x000000000000794d */ /* 0x000fea0003800000 */
        .weak           $__internal_4_$__cuda_sm20_div_u64
        .type           $__internal_4_$__cuda_sm20_div_u64,@function
        .size           $__internal_4_$__cuda_sm20_div_u64,(.L_x_84 - $__internal_4_$__cuda_sm20_div_u64)
$__internal_4_$__cuda_sm20_div_u64:
[----:B------:R-:W0:Y:S01]  /*0630*/  LDCU.64 UR4, c[0x0][0x3b8] ;  /* 0x00007700ff0477ac */ /* 0x000e220008000a00 */
[----:B------:R-:W1:Y:S01]  /*0640*/  LDC.64 R10, c[0x0][0x3b8] ;  /* 0x0000ee00ff0a7b82 */ /* 0x000e620000000a00 */
[----:B0-----:R-:W0:Y:S08]  /*0650*/  I2F.U64.RP R16, UR4 ;  /* 0x0000000400107d12 */ /* 0x001e300008309000 */
[----:B0-----:R-:W0:Y:S02]  /*0660*/  MUFU.RCP R16, R16 ;  /* 0x0000001000107308 */ /* 0x001e240000001000 */
[----:B0-----:R-:W-:-:S06]  /*0670*/  IADD3 R12, PT, PT, R16, 0x1ffffffe, RZ ;  /* 0x1ffffffe100c7810 */ /* 0x001fcc0007ffe0ff */
        /* <DEDUP_REMOVED lines=19> */
[----:B------:R-:W-:-:S03]  /*07b0*/  IMAD.HI.U32 R14, R15, R19, RZ ;  /* 0x000000130f0e7227 */ /* 0x000fc600078e00ff */
[----:B------:R-:W-:Y:S01]  /*07c0*/  IADD3.X R12, PT, PT, RZ, ~R13, RZ, P0, !PT ;  /* 0x8000000dff0c7210 */ /* 0x000fe200007fe4ff */
[----:B------:R-:W-:-:S04]  /*07d0*/  IMAD.MOV.U32 R13, RZ, RZ, RZ ;  /* 0x000000ffff0d7224 */ /* 0x000fc800078e00ff */
        /* <DEDUP_REMOVED lines=11> */
[----:B------:R-:W-:-:S04]  /*0890*/  IADD3 R15, P1, PT, RZ, R12, RZ ;  /* 0x0000000cff0f7210 */ /* 0x000fc80007f3e0ff */
[----:B------:R-:W-:Y:S01]  /*08a0*/  IADD3.X R17, PT, PT, RZ, R14, RZ, P1, !PT ;  /* 0x0000000eff117210 */ /* 0x000fe20000ffe4ff */
[----:B------:R-:W-:-:S04]  /*08b0*/  IMAD.WIDE.U32 R12, R15, R10, RZ ;  /* 0x0000000a0f0c7225 */ /* 0x000fc800078e00ff */
[----:B------:R-:W-:Y:S01]  /*08c0*/  IMAD R13, R15, R11, R13 ;  /* 0x0000000b0f0d7224 */ /* 0x000fe200078e020d */
[----:B------:R-:W-:-:S03]  /*08d0*/  IADD3 R19, P1, PT, -R12, R8, RZ ;  /* 0x000000080c137210 */ /* 0x000fc60007f3e1ff */
[-C--:B------:R-:W-:Y:S01]  /*08e0*/  IMAD R13, R17, R10.reuse, R13 ;  /* 0x0000000a110d7224 */ /* 0x080fe200078e020d */
[----:B------:R-:W-:-:S03]  /*08f0*/  ISETP.GE.U32.AND P0, PT, R19, R10, PT ;  /* 0x0000000a1300720c */ /* 0x000fc60003f06070 */
[----:B------:R-:W-:Y:S01]  /*0900*/  IMAD.X R18, RZ, RZ, ~R13, P1 ;  /* 0x000000ffff127224 */ /* 0x000fe200008e0e0d */
[----:B------:R-:W-:Y:S02]  /*0910*/  IADD3 R13, P2, PT, R19, -R10, RZ ;  /* 0x8000000a130d7210 */ /* 0x000fe40007f5e0ff */
[----:B------:R-:W-:Y:S02]  /*0920*/  IADD3 R12, P1, PT, R15, 0x1, RZ ;  /* 0x000000010f0c7810 */ /* 0x000fe40007f3e0ff */
[C---:B------:R-:W-:Y:S01]  /*0930*/  ISETP.GE.U32.AND.EX P0, PT, R18.reuse, R11, PT, P0 ;  /* 0x0000000b1200720c */ /* 0x040fe20003f06100 */
[----:B------:R-:W-:Y:S02]  /*0940*/  IMAD.X R16, R18, 0x1, ~R11, P2 ;  /* 0x0000000112107824 */ /* 0x000fe400010e0e0b */
[----:B------:R-:W-:Y:S01]  /*0950*/  IMAD.X R14, RZ, RZ, R17, P1 ;  /* 0x000000ffff0e7224 */ /* 0x000fe200008e0611 */
[----:B------:R-:W-:Y:S02]  /*0960*/  SEL R13, R13, R19, P0 ;  /* 0x000000130d0d7207 */ /* 0x000fe40000000000 */
[----:B------:R-:W-:-:S02]  /*0970*/  SEL R15, R12, R15, P0 ;  /* 0x0000000f0c0f7207 */ /* 0x000fc40000000000 */
[----:B------:R-:W-:Y:S02]  /*0980*/  SEL R16, R16, R18, P0 ;  /* 0x0000001210107207 */ /* 0x000fe40000000000 */
[----:B------:R-:W-:Y:S02]  /*0990*/  SEL R14, R14, R17, P0 ;  /* 0x000000110e0e7207 */ /* 0x000fe40000000000 */
[----:B------:R-:W-:Y:S02]  /*09a0*/  ISETP.GE.U32.AND P0, PT, R13, R10, PT ;  /* 0x0000000a0d00720c */ /* 0x000fe40003f06070 */
[----:B------:R-:W-:Y:S02]  /*09b0*/  IADD3 R12, P2, PT, R15, 0x1, RZ ;  /* 0x000000010f0c7810 */ /* 0x000fe40007f5e0ff */
[----:B------:R-:W-:Y:S01]  /*09c0*/  ISETP.NE.U32.AND P1, PT, R10, RZ, PT ;  /* 0x000000ff0a00720c */ /* 0x000fe20003f25070 */
[----:B------:R-:W-:Y:S01]  /*09d0*/  IMAD.MOV.U32 R10, RZ, RZ, R0 ;  /* 0x000000ffff0a7224 */ /* 0x000fe200078e0000 */
[----:B------:R-:W-:-:S02]  /*09e0*/  ISETP.GE.U32.AND.EX P0, PT, R16, R11, PT, P0 ;  /* 0x0000000b1000720c */ /* 0x000fc40003f06100 */
[-C--:B------:R-:W-:Y:S02]  /*09f0*/  IADD3.X R13, PT, PT, RZ, R14.reuse, RZ, P2, !PT ;  /* 0x0000000eff0d7210 */ /* 0x080fe400017fe4ff */
[----:B------:R-:W-:Y:S01]  /*0a00*/  ISETP.NE.AND.EX P1, PT, R11, RZ, PT, P1 ;  /* 0x000000ff0b00720c */ /* 0x000fe20003f25310 */
[----:B------:R-:W-:Y:S01]  /*0a10*/  IMAD.MOV.U32 R11, RZ, RZ, 0x0 ;  /* 0x00000000ff0b7424 */ /* 0x000fe200078e00ff */
[----:B------:R-:W-:Y:S02]  /*0a20*/  SEL R12, R12, R15, P0 ;  /* 0x0000000f0c0c7207 */ /* 0x000fe40000000000 */
[----:B------:R-:W-:Y:S02]  /*0a30*/  SEL R13, R13, R14, P0 ;  /* 0x0000000e0d0d7207 */ /* 0x000fe40000000000 */
[----:B------:R-:W-:Y:S02]  /*0a40*/  SEL R12, R12, 0xffffffff, P1 ;  /* 0xffffffff0c0c7807 */ /* 0x000fe40000800000 */
[----:B------:R-:W-:Y:S01]  /*0a50*/  SEL R13, R13, 0xffffffff, P1 ;  /* 0xffffffff0d0d7807 */ /* 0x000fe20000800000 */
[----:B------:R-:W-:Y:S06]  /*0a60*/  RET.REL.NODEC R10 `(_ZN4Dune4Cuda11device_usmvIdEEvT_PKS2_PS2_S4_PKmS7_mmmm) ;  /* 0xfffffff40a647950 */ /* 0x000fec0003c3ffff */
.L_x_37:
        /* <DEDUP_REMOVED lines=9> */
.L_x_84:


//--------------------- .text._ZN4Dune4Cuda11device_usmvIfEEvT_PKS2_PS2_S4_PKmS7_mmmm --------------------------
	.section	.text._ZN4Dune4Cuda11device_usmvIfEEvT_PKS2_PS2_S4_PKmS7_mmmm,"ax",@progbits
	.align	128
        .global         _ZN4Dune4Cuda11device_usmvIfEEvT_PKS2_PS2_S4_PKmS7_mmmm
        .type           _ZN4Dune4Cuda11device_usmvIfEEvT_PKS2_PS2_S4_PKmS7_mmmm,@function
        .size           _ZN4Dune4Cuda11device_usmvIfEEvT_PKS2_PS2_S4_PKmS7_mmmm,(.L_x_85 - _ZN4Dune4Cuda11device_usmvIfEEvT_PKS2_PS2_S4_PKmS7_mmmm)
        .other          _ZN4Dune4Cuda11device_usmvIfEEvT_PKS2_PS2_S4_PKmS7_mmmm,@"STO_CUDA_ENTRY STV_DEFAULT"
_ZN4Dune4Cuda11device_usmvIfEEvT_PKS2_PS2_S4_PKmS7_mmmm:
.text._ZN4Dune4Cuda11device_usmvIfEEvT_PKS2_PS2_S4_PKmS7_mmmm:
        /* <DEDUP_REMOVED lines=14> */
[----:B-1----:R0:W5:Y:S01]  /*00e0*/  LDG.E R0, desc[UR6][R2.64] ;  /* 0x0000000602007981 */ /* 0x002162000c1e1900 */
[----:B------:R-:W1:Y:S01]  /*00f0*/  LDCU.64 UR4, c[0x0][0x3c8] ;  /* 0x00007900ff0477ac */ /* 0x000e620008000a00 */
[----:B--2---:R-:W-:Y:S01]  /*0100*/  UISETP.NE.U32.AND UP0, UPT, UR9, URZ, UPT ;  /* 0x000000ff0900728c */ /* 0x004fe2000bf05070 */
[----:B-1----:R-:W-:Y:S02]  /*0110*/  IMAD.U32 R4, RZ, RZ, UR4 ;  /* 0x00000004ff047e24 */ /* 0x002fe4000f8e00ff */
[----:B------:R-:W-:-:S06]  /*0120*/  IMAD.U32 R5, RZ, RZ, UR5 ;  /* 0x00000005ff057e24 */ /* 0x000fcc000f8e00ff */
[----:B0-----:R-:W-:Y:S05]  /*0130*/  BRA.U UP0, `(.L_x_38) ;  /* 0x0000000100647547 */ /* 0x001fea000b800000 */
[----:B------:R-:W0:Y:S02]  /*0140*/  LDCU UR8, c[0x0][0x3b8] ;  /* 0x00007700ff0877ac */ /* 0x000e240008000800 */
[----:B0-----:R-:W0:Y:S01]  /*0150*/  I2F.U32.RP R7, UR8 ;  /* 0x0000000800077d06 */ /* 0x001e220008209000 */
[----:B------:R-:W-:-:S07]  /*0160*/  ISETP.NE.U32.AND P2, PT, RZ, UR8, PT ;  /* 0x00000008ff007c0c */ /* 0x000fce000bf45070 */
[----:B0-----:R-:W0:Y:S02]  /*0170*/  MUFU.RCP R7, R7 ;  /* 0x0000000700077308 */ /* 0x001e240000001000 */
[----:B0-----:R-:W-:Y:S02]  /*0180*/  VIADD R8, R7, 0xffffffe ;  /* 0x0ffffffe07087836 */ /* 0x001fe40000000000 */
[----:B------:R-:W-:-:S04]  /*0190*/  IMAD.MOV.U32 R7, RZ, RZ, RZ ;  /* 0x000000ffff077224 */ /* 0x000fc800078e00ff */
[----:B------:R0:W1:Y:S02]  /*01a0*/  F2I.FTZ.U32.TRUNC.NTZ R9, R8 ;  /* 0x0000000800097305 */ /* 0x000064000021f000 */
[----:B0-----:R-:W-:Y:S02]  /*01b0*/  IMAD.MOV.U32 R8, RZ, RZ, RZ ;  /* 0x000000ffff087224 */ /* 0x001fe400078e00ff */
[----:B-1----:R-:W-:-:S05]  /*01c0*/  IMAD R10, R9, UR8, RZ ;  /* 0x00000008090a7c24 */ /* 0x002fca000f8e02ff */
[----:B------:R-:W-:-:S05]  /*01d0*/  IADD3 R11, PT, PT, -R10, RZ, RZ ;  /* 0x000000ff0a0b7210 */ /* 0x000fca0007ffe1ff */
[----:B------:R-:W-:-:S06]  /*01e0*/  IMAD.HI.U32 R9, R9, R11, R8 ;  /* 0x0000000b09097227 */ /* 0x000fcc00078e0008 */
[----:B------:R-:W-:-:S04]  /*01f0*/  IMAD.HI.U32 R9, R9, R6, RZ ;  /* 0x0000000609097227 */ /* 0x000fc800078e00ff */
[----:B------:R-:W-:-:S04]  /*0200*/  IMAD.MOV R11, RZ, RZ, -R9 ;  /* 0x000000ffff0b7224 */ /* 0x000fc800078e0a09 */
[----:B------:R-:W-:Y:S02]  /*0210*/  IMAD R10, R11, UR8, R6 ;  /* 0x000000080b0a7c24 */ /* 0x000fe4000f8e0206 */
[----:B------:R-:W-:-:S03]  /*0220*/  IMAD.MOV.U32 R11, RZ, RZ, RZ ;  /* 0x000000ffff0b7224 */ /* 0x000fc600078e00ff */
[----:B------:R-:W-:-:S13]  /*0230*/  ISETP.GE.U32.AND P0, PT, R10, UR8, PT ;  /* 0x000000080a007c0c */ /* 0x000fda000bf06070 */
[----:B------:R-:W-:Y:S01]  /*0240*/  @P0 VIADD R10, R10, -UR8 ;  /* 0x800000080a0a0c36 */ /* 0x000fe20008000000 */
[----:B------:R-:W-:-:S04]  /*0250*/  @P0 IADD3 R9, PT, PT, R9, 0x1, RZ ;  /* 0x0000000109090810 */ /* 0x000fc80007ffe0ff */
[----:B------:R-:W-:-:S13]  /*0260*/  ISETP.GE.U32.AND P1, PT, R10, UR8, PT ;  /* 0x000000080a007c0c */ /* 0x000fda000bf26070 */
[----:B------:R-:W-:Y:S01]  /*0270*/  @P1 VIADD R9, R9, 0x1 ;  /* 0x0000000109091836 */ /* 0x000fe20000000000 */
[----:B------:R-:W-:-:S05]  /*0280*/  @!P2 LOP3.LUT R9, RZ, UR8, RZ, 0x33, !PT ;  /* 0x00000008ff09ac12 */ /* 0x000fca000f8e33ff */
[----:B------:R-:W-:-:S04]  /*0290*/  IMAD.MOV R13, RZ, RZ, -R9 ;  /* 0x000000ffff0d7224 */ /* 0x000fc800078e0a09 */
[----:B------:R-:W-:Y:S01]  /*02a0*/  IMAD R13, R13, UR8, R6 ;  /* 0x000000080d0d7c24 */ /* 0x000fe2000f8e0206 */
[----:B------:R-:W-:Y:S01]  /*02b0*/  MOV R6, R9 ;  /* 0x0000000900067202 */ /* 0x000fe20000000f00 */
[----:B------:R-:W-:Y:S06]  /*02c0*/  BRA `(.L_x_39) ;  /* 0x0000000000347947 */ /* 0x000fec0003800000 */
.L_x_38:
[----:B------:R-:W-:-:S07]  /*02d0*/  MOV R10, 0x2f0 ;  /* 0x000002f0000a7802 */ /* 0x000fce0000000f00 */
[----:B-----5:R-:W-:Y:S05]  /*02e0*/  CALL.REL.NOINC `($__internal_5_$__cuda_sm20_div_u64) ;  /* 0x0000000000c87944 */ /* 0x020fea0003c00000 */
[----:B------:R-:W0:Y:S01]  /*02f0*/  LDCU.64 UR8, c[0x0][0x3b8] ;  /* 0x00007700ff0877ac */ /* 0x000e220008000a00 */
[----:B------:R-:W-:Y:S01]  /*0300*/  IADD3 R11, P0, PT, RZ, -R8, RZ ;  /* 0x80000008ff0b7210 */ /* 0x000fe20007f1e0ff */
[----:B------:R-:W-:-:S04]  /*0310*/  IMAD.MOV.U32 R7, RZ, RZ, RZ ;  /* 0x000000ffff077224 */ /* 0x000fc800078e00ff */
[----:B------:R-:W-:-:S04]  /*0320*/  IMAD.X R10, RZ, RZ, ~R9, P0 ;  /* 0x000000ffff0a7224 */ /* 0x000fc800000e0e09 */
[----:B0-----:R-:W-:Y:S02]  /*0330*/  IMAD R10, R10, UR8, RZ ;  /* 0x000000080a0a7c24 */ /* 0x001fe4000f8e02ff */
[----:B------:R-:W-:-:S04]  /*0340*/  IMAD.WIDE.U32 R6, R11, UR8, R6 ;  /* 0x000000080b067c25 */ /* 0x000fc8000f8e0006 */
[----:B------:R-:W-:Y:S01]  /*0350*/  IMAD R11, R11, UR9, R10 ;  /* 0x000000090b0b7c24 */ /* 0x000fe2000f8e020a */
[----:B------:R-:W-:Y:S01]  /*0360*/  MOV R13, R6 ;  /* 0x00000006000d7202 */ /* 0x000fe20000000f00 */
[----:B------:R-:W-:Y:S02]  /*0370*/  IMAD.MOV.U32 R6, RZ, RZ, R8 ;  /* 0x000000ffff067224 */ /* 0x000fe400078e0008 */
[----:B------:R-:W-:Y:S02]  /*0380*/  IMAD.IADD R11, R7, 0x1, R11 ;  /* 0x00000001070b7824 */ /* 0x000fe400078e020b */
[----:B------:R-:W-:-:S07]  /*0390*/  IMAD.MOV.U32 R7, RZ, RZ, R9 ;  /* 0x000000ffff077224 */ /* 0x000fce00078e0009 */
.L_x_39:
        /* <DEDUP_REMOVED lines=14> */
[----:B---3--:R-:W-:-:S04]  /*0480*/  IADD3 R13, P0, PT, R6, R13, RZ ;  /* 0x0000000d060d7210 */ /* 0x008fc80007f1e0ff */
[----:B------:R-:W-:Y:S02]  /*0490*/  IADD3.X R12, PT, PT, R7, R11, RZ, P0, !PT ;  /* 0x0000000b070c7210 */ /* 0x000fe400007fe4ff */
[----:B----4-:R-:W-:-:S04]  /*04a0*/  ISETP.GE.U32.AND P0, PT, R13, R4, PT ;  /* 0x000000040d00720c */ /* 0x010fc80003f06070 */
[----:B------:R-:W-:-:S13]  /*04b0*/  ISETP.GE.U32.AND.EX P0, PT, R12, R5, PT, P0 ;  /* 0x000000050c00720c */ /* 0x000fda0003f06100 */
[----:B012---:R-:W-:Y:S05]  /*04c0*/  @P0 BRA `(.L_x_41) ;  /* 0x00000000003c0947 */ /* 0x007fea0003800000 */
.L_x_42:
[----:B------:R-:W-:-:S04]  /*04d0*/  LEA R6, P0, R13, UR4, 0x3 ;  /* 0x000000040d067c11 */ /* 0x000fc8000f8018ff */
[----:B------:R-:W-:-:S06]  /*04e0*/  LEA.HI.X R7, R13, UR5, R12, 0x3, P0 ;  /* 0x000000050d077c11 */ /* 0x000fcc00080f1c0c */
[----:B------:R-:W2:Y:S01]  /*04f0*/  LDG.E.64 R6, desc[UR6][R6.64] ;  /* 0x0000000606067981 */ /* 0x000ea2000c1e1b00 */
[----:B------:R-:W-:-:S04]  /*0500*/  LEA R10, P1, R13, UR12, 0x2 ;  /* 0x0000000c0d0a7c11 */ /* 0x000fc8000f8210ff */
[----:B------:R-:W-:-:S05]  /*0510*/  LEA.HI.X R11, R13, UR13, R12, 0x2, P1 ;  /* 0x0000000d0d0b7c11 */ /* 0x000fca00088f140c */
[----:B------:R-:W3:Y:S01]  /*0520*/  LDG.E R10, desc[UR6][R10.64] ;  /* 0x000000060a0a7981 */ /* 0x000ee2000c1e1900 */
[----:B--2---:R-:W-:-:S04]  /*0530*/  LEA R8, P0, R6, UR10, 0x2 ;  /* 0x0000000a06087c11 */ /* 0x004fc8000f8010ff */
[----:B------:R-:W-:-:S06]  /*0540*/  LEA.HI.X R9, R6, UR11, R7, 0x2, P0 ;  /* 0x0000000b06097c11 */ /* 0x000fcc00080f1407 */
[----:B------:R-:W3:Y:S01]  /*0550*/  LDG.E R9, desc[UR6][R8.64] ;  /* 0x0000000608097981 */ /* 0x000ee2000c1e1900 */
[----:B------:R-:W-:-:S04]  /*0560*/  IADD3 R13, P0, PT, R13, UR8, RZ ;  /* 0x000000080d0d7c10 */ /* 0x000fc8000ff1e0ff */
[----:B------:R-:W-:Y:S02]  /*0570*/  IADD3.X R12, PT, PT, R12, UR9, RZ, P0, !PT ;  /* 0x000000090c0c7c10 */ /* 0x000fe400087fe4ff */
[----:B------:R-:W-:-:S04]  /*0580*/  ISETP.GE.U32.AND P0, PT, R13, R4, PT ;  /* 0x000000040d00720c */ /* 0x000fc80003f06070 */
[----:B------:R-:W-:Y:S01]  /*0590*/  ISETP.GE.U32.AND.EX P0, PT, R12, R5, PT, P0 ;  /* 0x000000050c00720c */ /* 0x000fe20003f06100 */
[----:B---3-5:R-:W-:-:S12]  /*05a0*/  FFMA R0, R9, R10, R0 ;  /* 0x0000000a09007223 */ /* 0x028fd80000000000 */
[----:B------:R-:W-:Y:S05]  /*05b0*/  @!P0 BRA `(.L_x_42) ;  /* 0xfffffffc00c48947 */ /* 0x000fea000383ffff */
.L_x_41:
[----:B------:R-:W-:Y:S05]  /*05c0*/  BSYNC.RECONVERGENT B0 ;  /* 0x0000000000007941 */ /* 0x000fea0003800200 */
.L_x_40:
[----:B------:R-:W0:Y:S02]  /*05d0*/  LDCU UR14, c[0x0][0x380] ;  /* 0x00007000ff0e77ac */ /* 0x000e240008000800 */
[----:B0----5:R-:W-:-:S05]  /*05e0*/  FMUL R5, R0, UR14 ;  /* 0x0000000e00057c20 */ /* 0x021fca0008400000 */
[----:B------:R-:W-:Y:S01]  /*05f0*/  STG.E desc[UR6][R2.64], R5 ;  /* 0x0000000502007986 */ /* 0x000fe2000c101906 */
[----:B------:R-:W-:Y:S05]  /*0600*/  EXIT ;  /* 0x000000000000794d */ /* 0x000fea0003800000 */
        .weak           $__internal_5_$__cuda_sm20_div_u64
        .type           $__internal_5_$__cuda_sm20_div_u64,@function
        .size           $__internal_5_$__cuda_sm20_div_u64,(.L_x_85 - $__internal_5_$__cuda_sm20_div_u64)
$__internal_5_$__cuda_sm20_div_u64:
        /* <DEDUP_REMOVED lines=16> */
[----:B------:R-:W-:Y:S01]  /*0710*/  IMAD.HI.U32 R14, P1, R13, R17, R14 ;  /* 0x000000110d0e7227 */ /* 0x000fe2000782000e */
[----:B------:R-:W-:-:S04]  /*0720*/  IADD3.X R11, PT, PT, R11, R13, RZ, P0, !PT ;  /* 0x0000000d0b0b7210 */ /* 0x000fc800007fe4ff */
[----:B------:R-:W-:-:S04]  /*0730*/  IADD3 R15, P2, PT, R21, R14, RZ ;  /* 0x0000000e150f7210 */ /* 0x000fc80007f5e0ff */
[----:B------:R-:W-:Y:S01]  /*0740*/  IADD3.X R11, PT, PT, RZ, RZ, R11, P2, P1 ;  /* 0x000000ffff0b7210 */ /* 0x000fe200017e240b */
[----:B------:R-:W-:-:S04]  /*0750*/  IMAD.WIDE.U32 R12, R15, R8, RZ ;  /* 0x000000080f0c7225 */ /* 0x000fc800078e00ff */
[----:B------:R-:W-:Y:S01]  /*0760*/  IMAD R13, R15, R9, R13 ;  /* 0x000000090f0d7224 */ /* 0x000fe200078e020d */
[----:B------:R-:W-:-:S03]  /*0770*/  IADD3 R17, P0, PT, RZ, -R12, RZ ;  /* 0x8000000cff117210 */ /* 0x000fc60007f1e0ff */
[----:B------:R-:W-:Y:S02]  /*0780*/  IMAD R13, R11, R8, R13 ;  /* 0x000000080b0d7224 */ /* 0x000fe400078e020d */
[----:B------:R-:W-:-:S04]  /*0790*/  IMAD.HI.U32 R14, R15, R17, RZ ;  /* 0x000000110f0e7227 */ /* 0x000fc800078e00ff */
[----:B------:R-:W-:Y:S02]  /*07a0*/  IMAD.X R12, RZ, RZ, ~R13, P0 ;  /* 0x000000ffff0c7224 */ /* 0x000fe400000e0e0d */
[----:B------:R-:W-:Y:S02]  /*07b0*/  HFMA2 R13, -RZ, RZ, 0, 0 ;  /* 0x00000000ff0d7431 */ /* 0x000fe400000001ff */
        /* <DEDUP_REMOVED lines=17> */
[-C--:B------:R-:W-:Y:S01]  /*08d0*/  IMAD R13, R11, R8.reuse, R13 ;  /* 0x000000080b0d7224 */ /* 0x080fe200078e020d */
[----:B------:R-:W-:-:S04]  /*08e0*/  IADD3 R17, P2, PT, R19, -R8, RZ ;  /* 0x8000000813117210 */ /* 0x000fc80007f5e0ff */
[----:B------:R-:W-:Y:S02]  /*08f0*/  IADD3.X R18, PT, PT, RZ, ~R13, RZ, P1, !PT ;  /* 0x8000000dff127210 */ /* 0x000fe40000ffe4ff */
        /* <DEDUP_REMOVED lines=10> */
[----:B------:R-:W-:Y:S02]  /*09a0*/  ISETP.GE.U32.AND.EX P0, PT, R16, R9, PT, P0 ;  /* 0x000000091000720c */ /* 0x000fe40003f06100 */
[----:B------:R-:W-:-:S02]  /*09b0*/  ISETP.NE.U32.AND P1, PT, R8, RZ, PT ;  /* 0x000000ff0800720c */ /* 0x000fc40003f25070 */
[-C--:B------:R-:W-:Y:S02]  /*09c0*/  IADD3.X R12, PT, PT, RZ, R13.reuse, RZ, P2, !PT ;  /* 0x0000000dff0c7210 */ /* 0x080fe400017fe4ff */
[----:B------:R-:W-:Y:S01]  /*09d0*/  SEL R8, R11, R14, P0 ;  /* 0x0000000e0b087207 */ /* 0x000fe20000000000 */
[----:B------:R-:W-:Y:S01]  /*09e0*/  IMAD.MOV.U32 R11, RZ, RZ, 0x0 ;  /* 0x00000000ff0b7424 */ /* 0x000fe200078e00ff */
[----:B------:R-:W-:Y:S02]  /*09f0*/  ISETP.NE.AND.EX P1, PT, R9, RZ, PT, P1 ;  /* 0x000000ff0900720c */ /* 0x000fe40003f25310 */
[----:B------:R-:W-:Y:S02]  /*0a00*/  SEL R9, R12, R13, P0 ;  /* 0x0000000d0c097207 */ /* 0x000fe40000000000 */
[----:B------:R-:W-:Y:S02]  /*0a10*/  SEL R8, R8, 0xffffffff, P1 ;  /* 0xffffffff08087807 */ /* 0x000fe40000800000 */
[----:B------:R-:W-:Y:S01]  /*0a20*/  SEL R9, R9, 0xffffffff, P1 ;  /* 0xffffffff09097807 */ /* 0x000fe20000800000 */
[----:B------:R-:W-:Y:S06]  /*0a30*/  RET.REL.NODEC R10 `(_ZN4Dune4Cuda11device_usmvIfEEvT_PKS2_PS2_S4_PKmS7_mmmm) ;  /* 0xfffffff40a707950 */ /* 0x000fec0003c3ffff */
.L_x_43:
        /* <DEDUP_REMOVED lines=12> */
.L_x_85:


//--------------------- .text._ZN4Dune4Cuda10device_mmvIdEEvPKT_PS2_S4_PKmS7_mmmm --------------------------
	.section	.text._ZN4Dune4Cuda10device_mmvIdEEvPKT_PS2_S4_PKmS7_mmmm,"ax",@progbits
	.align	128
        .global         _ZN4Dune4Cuda10device_mmvIdEEvPKT_PS2_S4_PKmS7_mmmm
        .type           _ZN4Dune4Cuda10device_mmvIdEEvPKT_PS2_S4_PKmS7_mmmm,@function
        .size           _ZN4Dune4Cuda10device_mmvIdEEvPKT_PS2_S4_PKmS7_mmmm,(.L_x_86 - _ZN4Dune4Cuda10device_mmvIdEEvPKT_PS2_S4_PKmS7_mmmm)
        .other          _ZN4Dune4Cuda10device_mmvIdEEvPKT_PS2_S4_PKmS7_mmmm,@"STO_CUDA_ENTRY STV_DEFAULT"
_ZN4Dune4Cuda10device_mmvIdEEvPKT_PS2_S4_PKmS7_mmmm:
.text._ZN4Dune4Cuda10device_mmvIdEEvPKT_PS2_S4_PKmS7_mmmm:
        /* <DEDUP_REMOVED lines=45> */
.L_x_44:
[----:B------:R-:W-:-:S07]  /*02d0*/  MOV R0, 0x2f0 ;  /* 0x000002f000007802 */ /* 0x000fce0000000f00 */
[----:B-----5:R-:W-:Y:S05]  /*02e0*/  CALL.REL.NOINC `($__internal_6_$__cuda_sm20_div_u64) ;  /* 0x0000000000c87944 */ /* 0x020fea0003c00000 */
        /* <DEDUP_REMOVED lines=11> */
.L_x_45:
        /* <DEDUP_REMOVED lines=19> */
.L_x_48:
        /* <DEDUP_REMOVED lines=15> */
[----:B---3-5:R-:W-:-:S12]  /*05c0*/  DFMA R4, -R8, R10, R4 ;  /* 0x0000000a0804722b */ /* 0x028fd80000000104 */
[----:B------:R-:W-:Y:S05]  /*05d0*/  @!P0 BRA `(.L_x_48) ;  /* 0xfffffffc00bc8947 */ /* 0x000fea000383ffff */
.L_x_47:
[----:B------:R-:W-:Y:S05]  /*05e0*/  BSYNC.RECONVERGENT B0 ;  /* 0x0000000000007941 */ /* 0x000fea0003800200 */
.L_x_46:
[----:B-----5:R-:W-:Y:S01]  /*05f0*/  STG.E.64 desc[UR6][R2.64], R4 ;  /* 0x0000000402007986 */ /* 0x020fe2000c101b06 */
[----:B------:R-:W-:Y:S05]  /*0600*/  EXIT ;  /* 0x000000000000794d */ /* 0x000fea0003800000 */
        .weak           $__internal_6_$__cuda_sm20_div_u64
        .type           $__internal_6_$__cuda_sm20_div_u64,@function
        .size           $__internal_6_$__cuda_sm20_div_u64,(.L_x_86 - $__internal_6_$__cuda_sm20_div_u64)
$__internal_6_$__cuda_sm20_div_u64:
        /* <DEDUP_REMOVED lines=67> */
[----:B------:R-:W-:Y:S06]  /*0a40*/  RET.REL.NODEC R10 `(_ZN4Dune4Cuda10device_mmvIdEEvPKT_PS2_S4_PKmS7_mmmm) ;  /* 0xfffffff40a6c7950 */ /* 0x000fec0003c3ffff */
.L_x_49:
        /* <DEDUP_REMOVED lines=11> */
.L_x_86:


//--------------------- .text._ZN4Dune4Cuda10device_mmvIfEEvPKT_PS2_S4_PKmS7_mmmm --------------------------
	.section	.text._ZN4Dune4Cuda10device_mmvIfEEvPKT_PS2_S4_PKmS7_mmmm,"ax",@progbits
	.align	128
        .global         _ZN4Dune4Cuda10device_mmvIfEEvPKT_PS2_S4_PKmS7_mmmm
        .type           _ZN4Dune4Cuda10device_mmvIfEEvPKT_PS2_S4_PKmS7_mmmm,@function
        .size           _ZN4Dune4Cuda10device_mmvIfEEvPKT_PS2_S4_PKmS7_mmmm,(.L_x_87 - _ZN4Dune4Cuda10device_mmvIfEEvPKT_PS2_S4_PKmS7_mmmm)
        .other          _ZN4Dune4Cuda10device_mmvIfEEvPKT_PS2_S4_PKmS7_mmmm,@"STO_CUDA_ENTRY STV_DEFAULT"
_ZN4Dune4Cuda10device_mmvIfEEvPKT_PS2_S4_PKmS7_mmmm:
.text._ZN4Dune4Cuda10device_mmvIfEEvPKT_PS2_S4_PKmS7_mmmm:
        /* <DEDUP_REMOVED lines=45> */
.L_x_50:
[----:B------:R-:W-:-:S07]  /*02d0*/  MOV R0, 0x2f0 ;  /* 0x000002f000007802 */ /* 0x000fce0000000f00 */
[----:B-----5:R-:W-:Y:S05]  /*02e0*/  CALL.REL.NOINC `($__internal_7_$__cuda_sm20_div_u64) ;  /* 0x0000000000c07944 */ /* 0x020fea0003c00000 */
        /* <DEDUP_REMOVED lines=11> */
.L_x_51:
        /* <DEDUP_REMOVED lines=19> */
.L_x_54:
[----:B------:R-:W-:-:S04]  /*04d0*/  LEA R8, P0, R15, UR4, 0x3 ;  /* 0x000000040f087c11 */ /* 0x000fc8000f8018ff */
[----:B------:R-:W-:-:S06]  /*04e0*/  LEA.HI.X R9, R15, UR5, R0, 0x3, P0 ;  /* 0x000000050f097c11 */ /* 0x000fcc00080f1c00 */
[----:B------:R-:W2:Y:S01]  /*04f0*/  LDG.E.64 R8, desc[UR6][R8.64] ;  /* 0x0000000608087981 */ /* 0x000ea2000c1e1b00 */
[----:B------:R-:W-:-:S04]  /*0500*/  LEA R12, P1, R15, UR12, 0x2 ;  /* 0x0000000c0f0c7c11 */ /* 0x000fc8000f8210ff */
[----:B------:R-:W-:-:S05]  /*0510*/  LEA.HI.X R13, R15, UR13, R0, 0x2, P1 ;  /* 0x0000000d0f0d7c11 */ /* 0x000fca00088f1400 */
[----:B------:R-:W3:Y:S01]  /*0520*/  LDG.E R12, desc[UR6][R12.64] ;  /* 0x000000060c0c7981 */ /* 0x000ee2000c1e1900 */
[----:B--2---:R-:W-:-:S04]  /*0530*/  LEA R10, P0, R8, UR10, 0x2 ;  /* 0x0000000a080a7c11 */ /* 0x004fc8000f8010ff */
[----:B------:R-:W-:-:S05]  /*0540*/  LEA.HI.X R11, R8, UR11, R9, 0x2, P0 ;  /* 0x0000000b080b7c11 */ /* 0x000fca00080f1409 */
[----:B------:R-:W3:Y:S01]  /*0550*/  LDG.E R10, desc[UR6][R10.64] ;  /* 0x000000060a0a7981 */ /* 0x000ee2000c1e1900 */
[----:B------:R-:W-:-:S04]  /*0560*/  IADD3 R15, P0, PT, R15, UR8, RZ ;  /* 0x000000080f0f7c10 */ /* 0x000fc8000ff1e0ff */
[----:B------:R-:W-:Y:S02]  /*0570*/  IADD3.X R0, PT, PT, R0, UR9, RZ, P0, !PT ;  /* 0x0000000900007c10 */ /* 0x000fe400087fe4ff */
[----:B------:R-:W-:-:S04]  /*0580*/  ISETP.GE.U32.AND P0, PT, R15, R4, PT ;  /* 0x000000040f00720c */ /* 0x000fc80003f06070 */
[----:B------:R-:W-:Y:S01]  /*0590*/  ISETP.GE.U32.AND.EX P0, PT, R0, R5, PT, P0 ;  /* 0x000000050000720c */ /* 0x000fe20003f06100 */
[----:B---3-5:R-:W-:-:S12]  /*05a0*/  FFMA R7, -R10, R12, R7 ;  /* 0x0000000c0a077223 */ /* 0x028fd80000000107 */
[----:B------:R-:W-:Y:S05]  /*05b0*/  @!P0 BRA `(.L_x_54) ;  /* 0xfffffffc00c48947 */ /* 0x000fea000383ffff */
.L_x_53:
[----:B------:R-:W-:Y:S05]  /*05c0*/  BSYNC.RECONVERGENT B0 ;  /* 0x0000000000007941 */ /* 0x000fea0003800200 */
.L_x_52:
[----:B-----5:R-:W-:Y:S01]  /*05d0*/  STG.E desc[UR6][R2.64], R7 ;  /* 0x0000000702007986 */ /* 0x020fe2000c101906 */
[----:B------:R-:W-:Y:S05]  /*05e0*/  EXIT ;  /* 0x000000000000794d */ /* 0x000fea0003800000 */
        .weak           $__internal_7_$__cuda_sm20_div_u64
        .type           $__internal_7_$__cuda_sm20_div_u64,@function
        .size           $__internal_7_$__cuda_sm20_div_u64,(.L_x_87 - $__internal_7_$__cuda_sm20_div_u64)
$__internal_7_$__cuda_sm20_div_u64:
        /* <DEDUP_REMOVED lines=37> */
[----:B------:R-:W-:Y:S02]  /*0840*/  IADD3 R15, P1, PT, RZ, R12, RZ ;  /* 0x0000000cff0f7210 */ /* 0x000fe40007f3e0ff */
[----:B------:R-:W-:-:S03]  /*0850*/  IADD3.X R6, PT, PT, RZ, RZ, RZ, P0, !PT ;  /* 0x000000ffff067210 */ /* 0x000fc600007fe4ff */
[----:B------:R-:W-:-:S04]  /*0860*/  IMAD.WIDE.U32 R12, R15, R10, RZ ;  /* 0x0000000a0f0c7225 */ /* 0x000fc800078e00ff */
[----:B------:R-:W-:Y:S01]  /*0870*/  IMAD.X R17, RZ, RZ, R6, P1 ;  /* 0x000000ffff117224 */ /* 0x000fe200008e0606 */
[----:B------:R-:W-:Y:S01]  /*0880*/  IADD3 R19, P1, PT, -R12, R8, RZ ;  /* 0x000000080c137210 */ /* 0x000fe20007f3e1ff */
[----:B------:R-:W-:-:S03]  /*0890*/  IMAD R6, R15, R11, R13 ;  /* 0x0000000b0f067224 */ /* 0x000fc600078e020d */
[-C--:B------:R-:W-:Y:S01]  /*08a0*/  ISETP.GE.U32.AND P0, PT, R19, R10.reuse, PT ;  /* 0x0000000a1300720c */ /* 0x080fe20003f06070 */
[-C--:B------:R-:W-:Y:S01]  /*08b0*/  IMAD R6, R17, R10.reuse, R6 ;  /* 0x0000000a11067224 */ /* 0x080fe200078e0206 */
[----:B------:R-:W-:-:S03]  /*08c0*/  IADD3 R13, P2, PT, R19, -R10, RZ ;  /* 0x8000000a130d7210 */ /* 0x000fc60007f5e0ff */
[----:B------:R-:W-:Y:S01]  /*08d0*/  IMAD.X R16, RZ, RZ, ~R6, P1 ;  /* 0x000000ffff107224 */ /* 0x000fe200008e0e06 */
[----:B------:R-:W-:-:S04]  /*08e0*/  IADD3 R6, P1, PT, R15, 0x1, RZ ;  /* 0x000000010f067810 */ /* 0x000fc80007f3e0ff */
[CC--:B------:R-:W-:Y:S01]  /*08f0*/  ISETP.GE.U32.AND.EX P0, PT, R16.reuse, R11.reuse, PT, P0 ;  /* 0x0000000b1000720c */ /* 0x0c0fe20003f06100 */
[----:B------:R-:W-:Y:S01]  /*0900*/  IMAD.X R12, RZ, RZ, R17, P1 ;  /* 0x000000ffff0c7224 */ /* 0x000fe200008e0611 */
[----:B------:R-:W-:Y:S02]  /*0910*/  IADD3.X R14, PT, PT, R16, ~R11, RZ, P2, !PT ;  /* 0x8000000b100e7210 */ /* 0x000fe400017fe4ff */
[----:B------:R-:W-:Y:S02]  /*0920*/  SEL R15, R6, R15, P0 ;  /* 0x0000000f060f7207 */ /* 0x000fe40000000000 */
[----:B------:R-:W-:Y:S02]  /*0930*/  SEL R13, R13, R19, P0 ;  /* 0x000000130d0d7207 */ /* 0x000fe40000000000 */
[----:B------:R-:W-:Y:S02]  /*0940*/  SEL R12, R12, R17, P0 ;  /* 0x000000110c0c7207 */ /* 0x000fe40000000000 */
[----:B------:R-:W-:-:S02]  /*0950*/  IADD3 R6, P2, PT, R15, 0x1, RZ ;  /* 0x000000010f067810 */ /* 0x000fc40007f5e0ff */
[----:B------:R-:W-:Y:S02]  /*0960*/  SEL R14, R14, R16, P0 ;  /* 0x000000100e0e7207 */ /* 0x000fe40000000000 */
[----:B------:R-:W-:Y:S01]  /*0970*/  ISETP.GE.U32.AND P0, PT, R13, R10, PT ;  /* 0x0000000a0d00720c */ /* 0x000fe20003f06070 */
[----:B------:R-:W-:Y:S01]  /*0980*/  IMAD.X R13, RZ, RZ, R12, P2 ;  /* 0x000000ffff0d7224 */ /* 0x000fe200010e060c */
[----:B------:R-:W-:Y:S02]  /*0990*/  ISETP.NE.U32.AND P1, PT, R10, RZ, PT ;  /* 0x000000ff0a00720c */ /* 0x000fe40003f25070 */
[----:B------:R-:W-:Y:S02]  /*09a0*/  ISETP.GE.U32.AND.EX P0, PT, R14, R11, PT, P0 ;  /* 0x0000000b0e00720c */ /* 0x000fe40003f06100 */
[----:B------:R-:W-:Y:S01]  /*09b0*/  ISETP.NE.AND.EX P1, PT, R11, RZ, PT, P1 ;  /* 0x000000ff0b00720c */ /* 0x000fe20003f25310 */
[----:B------:R-:W-:Y:S01]  /*09c0*/  IMAD.MOV.U32 R11, RZ, RZ, 0x0 ;  /* 0x00000000ff0b7424 */ /* 0x000fe200078e00ff */
[----:B------:R-:W-:-:S02]  /*09d0*/  MOV R10, R0 ;  /* 0x00000000000a7202 */ /* 0x000fc40000000f00 */
[----:B------:R-:W-:Y:S02]  /*09e0*/  SEL R6, R6, R15, P0 ;  /* 0x0000000f06067207 */ /* 0x000fe40000000000 */
[----:B------:R-:W-:Y:S02]  /*09f0*/  SEL R13, R13, R12, P0 ;  /* 0x0000000c0d0d7207 */ /* 0x000fe40000000000 */
[----:B------:R-:W-:Y:S02]  /*0a00*/  SEL R6, R6, 0xffffffff, P1 ;  /* 0xffffffff06067807 */ /* 0x000fe40000800000 */
[----:B------:R-:W-:Y:S01]  /*0a10*/  SEL R13, R13, 0xffffffff, P1 ;  /* 0xffffffff0d0d7807 */ /* 0x000fe20000800000 */
[----:B------:R-:W-:Y:S06]  /*0a20*/  RET.REL.NODEC R10 `(_ZN4Dune4Cuda10device_mmvIfEEvPKT_PS2_S4_PKmS7_mmmm) ;  /* 0xfffffff40a747950 */ /* 0x000fec0003c3ffff */
.L_x_55:
        /* <DEDUP_REMOVED lines=13> */
.L_x_87:


//--------------------- .text._ZN4Dune4Cuda10device_umvIdEEvPKT_PS2_S4_PKmS7_mmmm --------------------------
	.section	.text._ZN4Dune4Cuda10device_umvIdEEvPKT_PS2_S4_PKmS7_mmmm,"ax",@progbits
	.align	128
        .global         _ZN4Dune4Cuda10device_umvIdEEvPKT_PS2_S4_PKmS7_mmmm
        .type           _ZN4Dune4Cuda10device_umvIdEEvPKT_PS2_S4_PKmS7_mmmm,@function
        .size           _ZN4Dune4Cuda10device_umvIdEEvPKT_PS2_S4_PKmS7_mmmm,(.L_x_88 - _ZN4Dune4Cuda10device_umvIdEEvPKT_PS2_S4_PKmS7_mmmm)
        .other          _ZN4Dune4Cuda10device_umvIdEEvPKT_PS2_S4_PKmS7_mmmm,@"STO_CUDA_ENTRY STV_DEFAULT"
_ZN4Dune4Cuda10device_umvIdEEvPKT_PS2_S4_PKmS7_mmmm:
.text._ZN4Dune4Cuda10device_umvIdEEvPKT_PS2_S4_PKmS7_mmmm:
        /* <DEDUP_REMOVED lines=45> */
.L_x_56:
[----:B------:R-:W-:-:S07]  /*02d0*/  MOV R0, 0x2f0 ;  /* 0x000002f000007802 */ /* 0x000fce0000000f00 */
[----:B-----5:R-:W-:Y:S05]  /*02e0*/  CALL.REL.NOINC `($__internal_8_$__cuda_sm20_div_u64) ;  /* 0x0000000000c87944 */ /* 0x020fea0003c00000 */
        /* <DEDUP_REMOVED lines=11> */
.L_x_57:
        /* <DEDUP_REMOVED lines=19> */
.L_x_60:
        /* <DEDUP_REMOVED lines=17> */
.L_x_59:
[----:B------:R-:W-:Y:S05]  /*05e0*/  BSYNC.RECONVERGENT B0 ;  /* 0x0000000000007941 */ /* 0x000fea0003800200 */
.L_x_58:
[----:B-----5:R-:W-:Y:S01]  /*05f0*/  STG.E.64 desc[UR6][R2.64], R4 ;  /* 0x0000000402007986 */ /* 0x020fe2000c101b06 */
[----:B------:R-:W-:Y:S05]  /*0600*/  EXIT ;  /* 0x000000000000794d */ /* 0x000fea0003800000 */
        .weak           $__internal_8_$__cuda_sm20_div_u64
        .type           $__internal_8_$__cuda_sm20_div_u64,@function
        .size           $__internal_8_$__cuda_sm20_div_u64,(.L_x_88 - $__internal_8_$__cuda_sm20_div_u64)
$__internal_8_$__cuda_sm20_div_u64:
        /* <DEDUP_REMOVED lines=67> */
[----:B------:R-:W-:Y:S06]  /*0a40*/  RET.REL.NODEC R10 `(_ZN4Dune4Cuda10device_umvIdEEvPKT_PS2_S4_PKmS7_mmmm) ;  /* 0xfffffff40a6c7950 */ /* 0x000fec0003c3ffff */
.L_x_61:
        /* <DEDUP_REMOVED lines=11> */
.L_x_88:


//--------------------- .text._ZN4Dune4Cuda10device_umvIfEEvPKT_PS2_S4_PKmS7_mmmm --------------------------
	.section	.text._ZN4Dune4Cuda10device_umvIfEEvPKT_PS2_S4_PKmS7_mmmm,"ax",@progbits
	.align	128
        .global         _ZN4Dune4Cuda10device_umvIfEEvPKT_PS2_S4_PKmS7_mmmm
        .type           _ZN4Dune4Cuda10device_umvIfEEvPKT_PS2_S4_PKmS7_mmmm,@function
        .size           _ZN4Dune4Cuda10device_umvIfEEvPKT_PS2_S4_PKmS7_mmmm,(.L_x_89 - _ZN4Dune4Cuda10device_umvIfEEvPKT_PS2_S4_PKmS7_mmmm)
        .other          _ZN4Dune4Cuda10device_umvIfEEvPKT_PS2_S4_PKmS7_mmmm,@"STO_CUDA_ENTRY STV_DEFAULT"
_ZN4Dune4Cuda10device_umvIfEEvPKT_PS2_S4_PKmS7_mmmm:
.text._ZN4Dune4Cuda10device_umvIfEEvPKT_PS2_S4_PKmS7_mmmm:
        /* <DEDUP_REMOVED lines=45> */
.L_x_62:
[----:B------:R-:W-:-:S07]  /*02d0*/  MOV R0, 0x2f0 ;  /* 0x000002f000007802 */ /* 0x000fce0000000f00 */
[----:B-----5:R-:W-:Y:S05]  /*02e0*/  CALL.REL.NOINC `($__internal_9_$__cuda_sm20_div_u64) ;  /* 0x0000000000c07944 */ /* 0x020fea0003c00000 */
        /* <DEDUP_REMOVED lines=11> */
.L_x_63:
        /* <DEDUP_REMOVED lines=19> */
.L_x_66:
        /* <DEDUP_REMOVED lines=13> */
[----:B---3-5:R-:W-:-:S12]  /*05a0*/  FFMA R7, R10, R12, R7 ;  /* 0x0000000c0a077223 */ /* 0x028fd80000000007 */
[----:B------:R-:W-:Y:S05]  /*05b0*/  @!P0 BRA `(.L_x_66) ;  /* 0xfffffffc00c48947 */ /* 0x000fea000383ffff */
.L_x_65:
[----:B------:R-:W-:Y:S05]  /*05c0*/  BSYNC.RECONVERGENT B0 ;  /* 0x0000000000007941 */ /* 0x000fea0003800200 */
.L_x_64:
[----:B-----5:R-:W-:Y:S01]  /*05d0*/  STG.E desc[UR6][R2.64], R7 ;  /* 0x0000000702007986 */ /* 0x020fe2000c101906 */
[----:B------:R-:W-:Y:S05]  /*05e0*/  EXIT ;  /* 0x000000000000794d */ /* 0x000fea0003800000 */
        .weak           $__internal_9_$__cuda_sm20_div_u64
        .type           $__internal_9_$__cuda_sm20_div_u64,@function
        .size           $__internal_9_$__cuda_sm20_div_u64,(.L_x_89 - $__internal_9_$__cuda_sm20_div_u64)
$__internal_9_$__cuda_sm20_div_u64:
        /* <DEDUP_REMOVED lines=67> */
[----:B------:R-:W-:Y:S06]  /*0a20*/  RET.REL.NODEC R10 `(_ZN4Dune4Cuda10device_umvIfEEvPKT_PS2_S4_PKmS7_mmmm) ;  /* 0xfffffff40a747950 */ /* 0x000fec0003c3ffff */
.L_x_67:
        /* <DEDUP_REMOVED lines=13> */
.L_x_89:


//--------------------- .text._ZN4Dune4Cuda9device_mvIdEEvPKT_PS2_S4_PKmS7_mmmm --------------------------
	.section	.text._ZN4Dune4Cuda9device_mvIdEEvPKT_PS2_S4_PKmS7_mmmm,"ax",@progbits
	.align	128
        .global         _ZN4Dune4Cuda9device_mvIdEEvPKT_PS2_S4_PKmS7_mmmm
        .type           _ZN4Dune4Cuda9device_mvIdEEvPKT_PS2_S4_PKmS7_mmmm,@function
        .size           _ZN4Dune4Cuda9device_mvIdEEvPKT_PS2_S4_PKmS7_mmmm,(.L_x_90 - _ZN4Dune4Cuda9device_mvIdEEvPKT_PS2_S4_PKmS7_mmmm)
        .other          _ZN4Dune4Cuda9device_mvIdEEvPKT_PS2_S4_PKmS7_mmmm,@"STO_CUDA_ENTRY STV_DEFAULT"
_ZN4Dune4Cuda9device_mvIdEEvPKT_PS2_S4_PKmS7_mmmm:
.text._ZN4Dune4Cuda9device_mvIdEEvPKT_PS2_S4_PKmS7_mmmm:
        /* <DEDUP_REMOVED lines=9> */
[----:B------:R-:W0:Y:S01]  /*0090*/  LDCU UR9, c[0x0][0x3b4] ;  /* 0x00007680ff0977ac */ /* 0x000e220008000800 */
[----:B------:R-:W1:Y:S01]  /*00a0*/  LDCU.64 UR4, c[0x0][0x3c0] ;  /* 0x00007800ff0477ac */ /* 0x000e620008000a00 */
[----:B0-----:R-:W-:Y:S01]  /*00b0*/  UISETP.NE.U32.AND UP0, UPT, UR9, URZ, UPT ;  /* 0x000000ff0900728c */ /* 0x001fe2000bf05070 */
[----:B-1----:R-:W-:Y:S02]  /*00c0*/  IMAD.U32 R4, RZ, RZ, UR4 ;  /* 0x00000004ff047e24 */ /* 0x002fe4000f8e00ff */
[----:B------:R-:W-:-:S06]  /*00d0*/  IMAD.U32 R5, RZ, RZ, UR5 ;  /* 0x00000005ff057e24 */ /* 0x000fcc000f8e00ff */
[----:B------:R-:W-:Y:S05]  /*00e0*/  BRA.U UP0, `(.L_x_68) ;  /* 0x0000000100607547 */ /* 0x000fea000b800000 */
[----:B------:R-:W0:Y:S01]  /*00f0*/  LDCU UR8, c[0x0][0x3b0] ;  /* 0x00007600ff0877ac */ /* 0x000e220008000800 */
[----:B------:R-:W-:Y:S01]  /*0100*/  HFMA2 R11, -RZ, RZ, 0, 0 ;  /* 0x00000000ff0b7431 */ /* 0x000fe200000001ff */
[----:B0-----:R-:W0:Y:S01]  /*0110*/  I2F.U32.RP R0, UR8 ;  /* 0x0000000800007d06 */ /* 0x001e220008209000 */
[----:B------:R-:W-:-:S07]  /*0120*/  ISETP.NE.U32.AND P2, PT, RZ, UR8, PT ;  /* 0x00000008ff007c0c */ /* 0x000fce000bf45070 */
[----:B0-----:R-:W0:Y:S02]  /*0130*/  MUFU.RCP R0, R0 ;  /* 0x0000000000007308 */ /* 0x001e240000001000 */
[----:B0-----:R-:W-:-:S06]  /*0140*/  VIADD R6, R0, 0xffffffe ;  /* 0x0ffffffe00067836 */ /* 0x001fcc0000000000 */
[----:B------:R0:W1:Y:S02]  /*0150*/  F2I.FTZ.U32.TRUNC.NTZ R7, R6 ;  /* 0x0000000600077305 */ /* 0x000064000021f000 */
[----:B0-----:R-:W-:Y:S02]  /*0160*/  IMAD.MOV.U32 R6, RZ, RZ, RZ ;  /* 0x000000ffff067224 */ /* 0x001fe400078e00ff */
[----:B-1----:R-:W-:-:S04]  /*0170*/  IMAD R8, R7, UR8, RZ ;  /* 0x0000000807087c24 */ /* 0x002fc8000f8e02ff */
[----:B------:R-:W-:-:S04]  /*0180*/  IMAD.MOV R9, RZ, RZ, -R8 ;  /* 0x000000ffff097224 */ /* 0x000fc800078e0a08 */
[----:B------:R-:W-:-:S06]  /*0190*/  IMAD.HI.U32 R7, R7, R9, R6 ;  /* 0x0000000907077227 */ /* 0x000fcc00078e0006 */
[----:B------:R-:W-:-:S05]  /*01a0*/  IMAD.HI.U32 R6, R7, R2, RZ ;  /* 0x0000000207067227 */ /* 0x000fca00078e00ff */
[----:B------:R-:W-:-:S05]  /*01b0*/  IADD3 R7, PT, PT, -R6, RZ, RZ ;  /* 0x000000ff06077210 */ /* 0x000fca0007ffe1ff */
        /* <DEDUP_REMOVED lines=11> */
.L_x_68:
[----:B------:R-:W-:-:S07]  /*0270*/  MOV R0, 0x290 ;  /* 0x0000029000007802 */ /* 0x000fce0000000f00 */
[----:B------:R-:W-:Y:S05]  /*0280*/  CALL.REL.NOINC `($__internal_10_$__cuda_sm20_div_u64) ;  /* 0x0000000000e07944 */ /* 0x000fea0003c00000 */
        /* <DEDUP_REMOVED lines=8> */
[----:B------:R-:W-:Y:S01]  /*0310*/  IMAD.MOV.U32 R6, RZ, RZ, R8 ;  /* 0x000000ffff067224 */ /* 0x000fe200078e0008 */
[----:B------:R-:W-:Y:S01]  /*0320*/  IADD3 R11, PT, PT, R7, R11, RZ ;  /* 0x0000000b070b7210 */ /* 0x000fe20007ffe0ff */
[----:B------:R-:W-:-:S07]  /*0330*/  IMAD.MOV.U32 R7, RZ, RZ, R9 ;  /* 0x000000ffff077224 */ /* 0x000fce00078e0009 */
.L_x_69:
[----:B------:R-:W0:Y:S01]  /*0340*/  LDCU.64 UR4, c[0x0][0x3b8] ;  /* 0x00007700ff0477ac */ /* 0x000e220008000a00 */
[----:B------:R-:W1:Y:S01]  /*0350*/  LDCU.64 UR10, c[0x0][0x398] ;  /* 0x00007300ff0a77ac */ /* 0x000e620008000a00 */
[----:B------:R-:W2:Y:S01]  /*0360*/  LDCU.64 UR6, c[0x0][0x358] ;  /* 0x00006b00ff0677ac */ /* 0x000ea20008000a00 */
[----:B------:R-:W3:Y:S01]  /*0370*/  LDCU.64 UR12, c[0x0][0x390] ;  /* 0x00007200ff0c77ac */ /* 0x000ee20008000a00 */
[----:B0-----:R-:W-:-:S04]  /*0380*/  UIADD3 UR4, UP0, UPT, UR4, -0x1, URZ ;  /* 0xffffffff04047890 */ /* 0x001fc8000ff1e0ff */
[----:B------:R-:W-:Y:S01]  /*0390*/  UIADD3.X UR5, UPT, UPT, UR5, -0x1, URZ, UP0, !UPT ;  /* 0xffffffff05057890 */ /* 0x000fe200087fe4ff */
[C---:B-1----:R-:W-:Y:S02]  /*03a0*/  LEA R8, P1, R6.reuse, UR10, 0x3 ;  /* 0x0000000a06087c11 */ /* 0x042fe4000f8218ff */
[C---:B------:R-:W-:Y:S02]  /*03b0*/  ISETP.NE.U32.AND P0, PT, R6.reuse, UR4, PT ;  /* 0x0000000406007c0c */ /* 0x040fe4000bf05070 */
[----:B------:R-:W-:Y:S01]  /*03c0*/  LEA.HI.X R9, R6, UR11, R7, 0x3, P1 ;  /* 0x0000000b06097c11 */ /* 0x000fe200088f1c07 */
[----:B------:R-:W0:Y:S01]  /*03d0*/  LDCU.64 UR10, c[0x0][0x380] ;  /* 0x00007000ff0a77ac */ /* 0x000e220008000a00 */
[----:B------:R-:W-:-:S03]  /*03e0*/  ISETP.NE.AND.EX P0, PT, R7, UR5, PT, P0 ;  /* 0x0000000507007c0c */ /* 0x000fc6000bf05300 */
[----:B--2---:R-:W2:Y:S01]  /*03f0*/  LDG.E.64 R6, desc[UR6][R8.64] ;  /* 0x0000000608067981 */ /* 0x004ea2000c1e1b00 */
[----:B------:R-:W1:Y:S09]  /*0400*/  LDCU.64 UR4, c[0x0][0x3a0] ;  /* 0x00007400ff0477ac */ /* 0x000e720008000a00 */
[----:B------:R-:W4:Y:S01]  /*0410*/  @P0 LDG.E.64 R4, desc[UR6][R8.64+0x8] ;  /* 0x0000080608040981 */ /* 0x000f22000c1e1b00 */
[----:B------:R-:W-:Y:S01]  /*0420*/  BSSY.RECONVERGENT B0, `(.L_x_70) ;  /* 0x0000019000007945 */ /* 0x000fe20003800200 */
[----:B--2---:R-:W-:-:S05]  /*0430*/  IADD3 R17, P0, PT, R6, R17, RZ ;  /* 0x0000001106117210 */ /* 0x004fca0007f1e0ff */
[----:B------:R-:W-:Y:S01]  /*0440*/  IMAD.X R0, R7, 0x1, R11, P0 ;  /* 0x0000000107007824 */ /* 0x000fe200000e060b */
[----:B------:R-:W-:Y:S02]  /*0450*/  CS2R R6, SRZ ;  /* 0x0000000000067805 */ /* 0x000fe4000001ff00 */
[----:B----4-:R-:W-:-:S04]  /*0460*/  ISETP.GE.U32.AND P0, PT, R17, R4, PT ;  /* 0x000000041100720c */ /* 0x010fc80003f06070 */
[----:B------:R-:W-:-:S13]  /*0470*/  ISETP.GE.U32.AND.EX P0, PT, R0, R5, PT, P0 ;  /* 0x000000050000720c */ /* 0x000fda0003f06100 */
[----:B01-3--:R-:W-:Y:S05]  /*0480*/  @P0 BRA `(.L_x_71) ;  /* 0x0000000000480947 */ /* 0x00bfea0003800000 */
[----:B------:R-:W-:-:S07]  /*0490*/  CS2R R6, SRZ ;  /* 0x0000000000067805 */ /* 0x000fce000001ff00 */
.L_x_72:
        /* <DEDUP_REMOVED lines=15> */
[----:B---3--:R-:W-:-:S12]  /*0590*/  DFMA R6, R8, R10, R6 ;  /* 0x0000000a0806722b */ /* 0x008fd80000000006 */
[----:B------:R-:W-:Y:S05]  /*05a0*/  @!P0 BRA `(.L_x_72) ;  /* 0xfffffffc00bc8947 */ /* 0x000fea000383ffff */
.L_x_71:
[----:B------:R-:W-:Y:S05]  /*05b0*/  BSYNC.RECONVERGENT B0 ;  /* 0x0000000000007941 */ /* 0x000fea0003800200 */
.L_x_70:
[----:B------:R-:W0:Y:S02]  /*05c0*/  LDCU.64 UR14, c[0x0][0x388] ;  /* 0x00007100ff0e77ac */ /* 0x000e240008000a00 */
[----:B0-----:R-:W-:-:S04]  /*05d0*/  LEA R4, P0, R2, UR14, 0x3 ;  /* 0x0000000e02047c11 */ /* 0x001fc8000f8018ff */
[----:B------:R-:W-:-:S05]  /*05e0*/  LEA.HI.X R5, R2, UR15, RZ, 0x3, P0 ;  /* 0x0000000f02057c11 */ /* 0x000fca00080f1cff */
[----:B------:R-:W-:Y:S01]  /*05f0*/  STG.E.64 desc[UR6][R4.64], R6 ;  /* 0x0000000604007986 */ /* 0x000fe2000c101b06 */
[----:B------:R-:W-:Y:S05]  /*0600*/  EXIT ;  /* 0x000000000000794d */ /* 0x000fea0003800000 */
        .weak           $__internal_10_$__cuda_sm20_div_u64
        .type           $__internal_10_$__cuda_sm20_div_u64,@function
        .size           $__internal_10_$__cuda_sm20_div_u64,(.L_x_90 - $__internal_10_$__cuda_sm20_div_u64)
$__internal_10_$__cuda_sm20_div_u64:
        /* <DEDUP_REMOVED lines=67> */
[----:B------:R-:W-:Y:S06]  /*0a40*/  RET.REL.NODEC R6 `(_ZN4Dune4Cuda9device_mvIdEEvPKT_PS2_S4_PKmS7_mmmm) ;  /* 0xfffffff4066c7950 */ /* 0x000fec0003c3ffff */
.L_x_73:
        /* <DEDUP_REMOVED lines=11> */
.L_x_90:


//--------------------- .text._ZN4Dune4Cuda9device_mvIfEEvPKT_PS2_S4_PKmS7_mmmm --------------------------
	.section	.text._ZN4Dune4Cuda9device_mvIfEEvPKT_PS2_S4_PKmS7_mmmm,"ax",@progbits
	.align	128
        .global         _ZN4Dune4Cuda9device_mvIfEEvPKT_PS2_S4_PKmS7_mmmm
        .type           _ZN4Dune4Cuda9device_mvIfEEvPKT_PS2_S4_PKmS7_mmmm,@function
        .size           _ZN4Dune4Cuda9device_mvIfEEvPKT_PS2_S4_PKmS7_mmmm,(.L_x_91 - _ZN4Dune4Cuda9device_mvIfEEvPKT_PS2_S4_PKmS7_mmmm)
        .other          _ZN4Dune4Cuda9device_mvIfEEvPKT_PS2_S4_PKmS7_mmmm,@"STO_CUDA_ENTRY STV_DEFAULT"
_ZN4Dune4Cuda9device_mvIfEEvPKT_PS2_S4_PKmS7_mmmm:
.text._ZN4Dune4Cuda9device_mvIfEEvPKT_PS2_S4_PKmS7_mmmm:
        /* <DEDUP_REMOVED lines=34> */
[----:B------:R-:W-:Y:S02]  /*0220*/  @P1 IADD3 R6, PT, PT, R6, 0x1, RZ ;  /* 0x0000000106061810 */ /* 0x000fe40007ffe0ff */
[----:B------:R-:W-:-:S05]  /*0230*/  @!P2 LOP3.LUT R6, RZ, UR8, RZ, 0x33, !PT ;  /* 0x00000008ff06ac12 */ /* 0x000fca000f8e33ff */
[----:B------:R-:W-:-:S04]  /*0240*/  IMAD.MOV R15, RZ, RZ, -R6 ;  /* 0x000000ffff0f7224 */ /* 0x000fc800078e0a06 */
[----:B------:R-:W-:Y:S01]  /*0250*/  IMAD R15, R15, UR8, R2 ;  /* 0x000000080f0f7c24 */ /* 0x000fe2000f8e0202 */
[----:B------:R-:W-:Y:S06]  /*0260*/  BRA `(.L_x_75) ;  /* 0x0000000000347947 */ /* 0x000fec0003800000 */
.L_x_74:
[----:B------:R-:W-:-:S07]  /*0270*/  MOV R0, 0x290 ;  /* 0x0000029000007802 */ /* 0x000fce0000000f00 */
[----:B------:R-:W-:Y:S05]  /*0280*/  CALL.REL.NOINC `($__internal_11_$__cuda_sm20_div_u64) ;  /* 0x0000000000d87944 */ /* 0x000fea0003c00000 */
        /* <DEDUP_REMOVED lines=11> */
.L_x_75:
[----:B------:R-:W0:Y:S01]  /*0340*/  LDCU.64 UR4, c[0x0][0x3b8] ;  /* 0x00007700ff0477ac */ /* 0x000e220008000a00 */
[----:B------:R-:W1:Y:S01]  /*0350*/  LDCU.64 UR10, c[0x0][0x398] ;  /* 0x00007300ff0a77ac */ /* 0x000e620008000a00 */
[----:B------:R-:W2:Y:S01]  /*0360*/  LDCU.64 UR6, c[0x0][0x358] ;  /* 0x00006b00ff0677ac */ /* 0x000ea20008000a00 */
[----:B------:R-:W-:Y:S01]  /*0370*/  IMAD.MOV.U32 R13, RZ, RZ, RZ ;  /* 0x000000ffff0d7224 */ /* 0x000fe200078e00ff */
        /* <DEDUP_REMOVED lines=14> */
[----:B----4-:R-:W-:-:S04]  /*0460*/  ISETP.GE.U32.AND P0, PT, R15, R4, PT ;  /* 0x000000040f00720c */ /* 0x010fc80003f06070 */
[----:B------:R-:W-:-:S13]  /*0470*/  ISETP.GE.U32.AND.EX P0, PT, R0, R5, PT, P0 ;  /* 0x000000050000720c */ /* 0x000fda0003f06100 */
[----:B01-3--:R-:W-:Y:S05]  /*0480*/  @P0 BRA `(.L_x_77) ;  /* 0x0000000000400947 */ /* 0x00bfea0003800000 */
[----:B------:R-:W-:-:S07]  /*0490*/  HFMA2 R13, -RZ, RZ, 0, 0 ;  /* 0x00000000ff0d7431 */ /* 0x000fce00000001ff */
.L_x_78:
        /* <DEDUP_REMOVED lines=13> */
[----:B---3--:R-:W-:-:S12]  /*0570*/  FFMA R13, R8, R10, R13 ;  /* 0x0000000a080d7223 */ /* 0x008fd8000000000d */
[----:B------:R-:W-:Y:S05]  /*0580*/  @!P0 BRA `(.L_x_78) ;  /* 0xfffffffc00c48947 */ /* 0x000fea000383ffff */
.L_x_77:
[----:B------:R-:W-:Y:S05]  /*0590*/  BSYNC.RECONVERGENT B0 ;  /* 0x0000000000007941 */ /* 0x000fea0003800200 */
.L_x_76:
[----:B------:R-:W0:Y:S02]  /*05a0*/  LDCU.64 UR14, c[0x0][0x388] ;  /* 0x00007100ff0e77ac */ /* 0x000e240008000a00 */
[----:B0-----:R-:W-:-:S04]  /*05b0*/  LEA R4, P0, R2, UR14, 0x2 ;  /* 0x0000000e02047c11 */ /* 0x001fc8000f8010ff */
[----:B------:R-:W-:-:S05]  /*05c0*/  LEA.HI.X R5, R2, UR15, RZ, 0x2, P0 ;  /* 0x0000000f02057c11 */ /* 0x000fca00080f14ff */
[----:B------:R-:W-:Y:S01]  /*05d0*/  STG.E desc[UR6][R4.64], R13 ;  /* 0x0000000d04007986 */ /* 0x000fe2000c101906 */
[----:B------:R-:W-:Y:S05]  /*05e0*/  EXIT ;  /* 0x000000000000794d */ /* 0x000fea0003800000 */
        .weak           $__internal_11_$__cuda_sm20_div_u64
        .type           $__internal_11_$__cuda_sm20_div_u64,@function
        .size           $__internal_11_$__cuda_sm20_div_u64,(.L_x_91 - $__internal_11_$__cuda_sm20_div_u64)
$__internal_11_$__cuda_sm20_div_u64:
        /* <DEDUP_REMOVED lines=17> */
[----:B------:R-:W-:Y:S02]  /*0700*/  IADD3 R11, P2, PT, R17, R10, RZ ;  /* 0x0000000a110b7210 */ /* 0x000fe40007f5e0ff */
[----:B------:R-:W-:-:S03]  /*0710*/  IADD3.X R10, PT, PT, R15, R9, RZ, P0, !PT ;  /* 0x000000090f0a7210 */ /* 0x000fc600007fe4ff */
        /* <DEDUP_REMOVED lines=29> */
[CC--:B------:R-:W-:Y:S01]  /*08f0*/  ISETP.GE.U32.AND.EX P0, PT, R14.reuse, R7.reuse, PT, P0 ;  /* 0x000000070e00720c */ /* 0x0c0fe20003f06100 */
[----:B------:R-:W-:Y:S01]  /*0900*/  IMAD.X R10, RZ, RZ, R13, P1 ;  /* 0x000000ffff0a7224 */ /* 0x000fe200008e060d */
[----:B------:R-:W-:Y:S02]  /*0910*/  IADD3.X R12, PT, PT, R14, ~R7, RZ, P2, !PT ;  /* 0x800000070e0c7210 */ /* 0x000fe400017fe4ff */
[----:B------:R-:W-:Y:S02]  /*0920*/  SEL R11, R8, R11, P0 ;  /* 0x0000000b080b7207 */ /* 0x000fe40000000000 */
[----:B------:R-:W-:-:S02]  /*0930*/  SEL R9, R9, R15, P0 ;  /* 0x0000000f09097207 */ /* 0x000fc40000000000 */
[----:B------:R-:W-:Y:S02]  /*0940*/  SEL R10, R10, R13, P0 ;  /* 0x0000000d0a0a7207 */ /* 0x000fe40000000000 */
[----:B------:R-:W-:Y:S02]  /*0950*/  IADD3 R8, P2, PT, R11, 0x1, RZ ;  /* 0x000000010b087810 */ /* 0x000fe40007f5e0ff */
[----:B------:R-:W-:Y:S02]  /*0960*/  SEL R12, R12, R14, P0 ;  /* 0x0000000e0c0c7207 */ /* 0x000fe40000000000 */
[----:B------:R-:W-:Y:S01]  /*0970*/  ISETP.GE.U32.AND P0, PT, R9, R6, PT ;  /* 0x000000060900720c */ /* 0x000fe20003f06070 */
[----:B------:R-:W-:Y:S01]  /*0980*/  IMAD.X R9, RZ, RZ, R10, P2 ;  /* 0x000000ffff097224 */ /* 0x000fe200010e060a */
[----:B------:R-:W-:Y:S02]  /*0990*/  ISETP.NE.U32.AND P1, PT, R6, RZ, PT ;  /* 0x000000ff0600720c */ /* 0x000fe40003f25070 */
[----:B------:R-:W-:-:S02]  /*09a0*/  ISETP.GE.U32.AND.EX P0, PT, R12, R7, PT, P0 ;  /* 0x000000070c00720c */ /* 0x000fc40003f06100 */
[----:B------:R-:W-:Y:S01]  /*09b0*/  ISETP.NE.AND.EX P1, PT, R7, RZ, PT, P1 ;  /* 0x000000ff0700720c */ /* 0x000fe20003f25310 */
[----:B------:R-:W-:Y:S01]  /*09c0*/  IMAD.MOV.U32 R7, RZ, RZ, 0x0 ;  /* 0x00000000ff077424 */ /* 0x000fe200078e00ff */
[----:B------:R-:W-:Y:S02]  /*09d0*/  MOV R6, R0 ;  /* 0x0000000000067202 */ /* 0x000fe40000000f00 */
[----:B------:R-:W-:Y:S02]  /*09e0*/  SEL R8, R8, R11, P0 ;  /* 0x0000000b08087207 */ /* 0x000fe40000000000 */
[----:B------:R-:W-:Y:S02]  /*09f0*/  SEL R9, R9, R10, P0 ;  /* 0x0000000a09097207 */ /* 0x000fe40000000000 */
[----:B------:R-:W-:Y:S02]  /*0a00*/  SEL R8, R8, 0xffffffff, P1 ;  /* 0xffffffff08087807 */ /* 0x000fe40000800000 */
[----:B------:R-:W-:Y:S01]  /*0a10*/  SEL R9, R9, 0xffffffff, P1 ;  /* 0xffffffff09097807 */ /* 0x000fe20000800000 */
[----:B------:R-:W-:Y:S06]  /*0a20*/  RET.REL.NODEC R6 `(_ZN4Dune4Cuda9device_mvIfEEvPKT_PS2_S4_PKmS7_mmmm) ;  /* 0xfffffff406747950 */ /* 0x000fec0003c3ffff */
.L_x_79:
        /* <DEDUP_REMOVED lines=13> */
.L_x_91:


//--------------------- .nv.shared.reserved.0     --------------------------
	.section	.nv.shared.reserved.0,"aw",@nobits
	.weak		__nv_reservedSMEM_offset_0_alias
	.size		__nv_reservedSMEM_offset_0_alias, 0, 64
	.other		__nv_reservedSMEM_offset_0_alias,@"STO_CUDA_RESERVED_SHARED STV_DEFAULT"
__nv_reservedSMEM_offset_0_alias:
	.zero		0
	.zero		64


//--------------------- .nv.constant0._ZN4Dune4Cuda24device_sequential_jacobiIdEEvPKT_S4_PS2_S4_PKmS7_mmmm --------------------------
	.section	.nv.constant0._ZN4Dune4Cuda24device_sequential_jacobiIdEEvPKT_S4_PS2_S4_PKmS7_mmmm,"a",@progbits
	.sectionflags	@""
	.align	4
.nv.constant0._ZN4Dune4Cuda24device_sequential_jacobiIdEEvPKT_S4_PS2_S4_PKmS7_mmmm:
	.zero		976


//--------------------- .nv.constant0._ZN4Dune4Cuda24device_sequential_jacobiIfEEvPKT_S4_PS2_S4_PKmS7_mmmm --------------------------
	.section	.nv.constant0._ZN4Dune4Cuda24device_sequential_jacobiIfEEvPKT_S4_PS2_S4_PKmS7_mmmm,"a",@progbits
	.sectionflags	@""
	.align	4
.nv.constant0._ZN4Dune4Cuda24device_sequential_jacobiIfEEvPKT_S4_PS2_S4_PKmS7_mmmm:
	.zero		976


//--------------------- .nv.constant0._ZN4Dune4Cuda11device_usmvIdEEvT_PKS2_PS2_S4_PKmS7_mmmm --------------------------
	.section	.nv.constant0._ZN4Dune4Cuda11device_usmvIdEEvT_PKS2_PS2_S4_PKmS7_mmmm,"a",@progbits
	.sectionflags	@""
	.align	4
.nv.constant0._ZN4Dune4Cuda11device_usmvIdEEvT_PKS2_PS2_S4_PKmS7_mmmm:
	.zero		976


//--------------------- .nv.constant0._ZN4Dune4Cuda11device_usmvIfEEvT_PKS2_PS2_S4_PKmS7_mmmm --------------------------
	.section	.nv.constant0._ZN4Dune4Cuda11device_usmvIfEEvT_PKS2_PS2_S4_PKmS7_mmmm,"a",@progbits
	.sectionflags	@""
	.align	4
.nv.constant0._ZN4Dune4Cuda11device_usmvIfEEvT_PKS2_PS2_S4_PKmS7_mmmm:
	.zero		976


//--------------------- .nv.constant0._ZN4Dune4Cuda10device_mmvIdEEvPKT_PS2_S4_PKmS7_mmmm --------------------------
	.section	.nv.constant0._ZN4Dune4Cuda10device_mmvIdEEvPKT_PS2_S4_PKmS7_mmmm,"a",@progbits
	.sectionflags	@""
	.align	4
.nv.constant0._ZN4Dune4Cuda10device_mmvIdEEvPKT_PS2_S4_PKmS7_mmmm:
	.zero		968


//--------------------- .nv.constant0._ZN4Dune4Cuda10device_mmvIfEEvPKT_PS2_S4_PKmS7_mmmm --------------------------
	.section	.nv.constant0._ZN4Dune4Cuda10device_mmvIfEEvPKT_PS2_S4_PKmS7_mmmm,"a",@progbits
	.sectionflags	@""
	.align	4
.nv.constant0._ZN4Dune4Cuda10device_mmvIfEEvPKT_PS2_S4_PKmS7_mmmm:
	.zero		968


//--------------------- .nv.constant0._ZN4Dune4Cuda10device_umvIdEEvPKT_PS2_S4_PKmS7_mmmm --------------------------
	.section	.nv.constant0._ZN4Dune4Cuda10device_umvIdEEvPKT_PS2_S4_PKmS7_mmmm,"a",@progbits
	.sectionflags	@""
	.align	4
.nv.constant0._ZN4Dune4Cuda10device_umvIdEEvPKT_PS2_S4_PKmS7_mmmm:
	.zero		968


//--------------------- .nv.constant0._ZN4Dune4Cuda10device_umvIfEEvPKT_PS2_S4_PKmS7_mmmm --------------------------
	.section	.nv.constant0._ZN4Dune4Cuda10device_umvIfEEvPKT_PS2_S4_PKmS7_mmmm,"a",@progbits
	.sectionflags	@""
	.align	4
.nv.constant0._ZN4Dune4Cuda10device_umvIfEEvPKT_PS2_S4_PKmS7_mmmm:
	.zero		968


//--------------------- .nv.constant0._ZN4Dune4Cuda9device_mvIdEEvPKT_PS2_S4_PKmS7_mmmm --------------------------
	.section	.nv.constant0._ZN4Dune4Cuda9device_mvIdEEvPKT_PS2_S4_PKmS7_mmmm,"a",@progbits
	.sectionflags	@""
	.align	4
.nv.constant0._ZN4Dune4Cuda9device_mvIdEEvPKT_PS2_S4_PKmS7_mmmm:
	.zero		968


//--------------------- .nv.constant0._ZN4Dune4Cuda9device_mvIfEEvPKT_PS2_S4_PKmS7_mmmm --------------------------
	.section	.nv.constant0._ZN4Dune4Cuda9device_mvIfEEvPKT_PS2_S4_PKmS7_mmmm,"a",@progbits
	.sectionflags	@""
	.align	4
.nv.constant0._ZN4Dune4Cuda9device_mvIfEEvPKT_PS2_S4_PKmS7_mmmm:
	.zero		968


//--------------------- SYMBOLS --------------------------

	.type		.nv.reservedSmem.offset0,@object
	.size		.nv.reservedSmem.offset0,0x4
